// auto-generated by cutlass_sweep.gemm — config: {"arch": "sm_100", "cluster_m": 2, "cluster_n": 1, "dtype": "int8", "dtype_b": "int8", "layout": "nt", "stages": 0, "tile_k": 32, "tile_m": 64, "tile_n": 176}
#include "cutlass/cutlass.h"
#include "cutlass/gemm/collective/collective_builder.hpp"
#include "cutlass/gemm/device/gemm_universal_adapter.h"
#include "cutlass/gemm/kernel/gemm_universal.hpp"
#include "cutlass/epilogue/collective/collective_builder.hpp"

using ElemA = int8_t;
using ElemB = int8_t;
using ElemCD = int8_t;
using Acc  = int32_t;
using TileShape    = cute::Shape<cute::_64, cute::_176, cute::_32>;
using ClusterShape = cute::Shape<cute::_2, cute::_1, cute::_1>;

using CollectiveEpilogue = typename cutlass::epilogue::collective::CollectiveBuilder<
    cutlass::arch::Sm100, cutlass::arch::OpClassTensorOp,
    TileShape, ClusterShape,
    cutlass::epilogue::collective::EpilogueTileAuto,
    Acc, Acc,
    ElemCD, cutlass::layout::RowMajor, 128 / cutlass::sizeof_bits<ElemCD>::value,
    ElemCD, cutlass::layout::RowMajor, 128 / cutlass::sizeof_bits<ElemCD>::value,
    cutlass::epilogue::collective::EpilogueScheduleAuto
  >::CollectiveOp;

using CollectiveMainloop = typename cutlass::gemm::collective::CollectiveBuilder<
    cutlass::arch::Sm100, cutlass::arch::OpClassTensorOp,
    ElemA, cutlass::layout::RowMajor, 128 / cutlass::sizeof_bits<ElemA>::value,
    ElemB, cutlass::layout::ColumnMajor, 128 / cutlass::sizeof_bits<ElemB>::value,
    Acc,
    TileShape, ClusterShape,
    cutlass::gemm::collective::StageCountAutoCarveout<static_cast<int>(sizeof(typename CollectiveEpilogue::SharedStorage))>,
    cutlass::gemm::collective::KernelScheduleAuto
  >::CollectiveOp;

using GemmKernel = cutlass::gemm::kernel::GemmUniversal<
    cute::Shape<int,int,int,int>,
    CollectiveMainloop,
    CollectiveEpilogue
>;
using Gemm = cutlass::gemm::device::GemmUniversalAdapter<GemmKernel>;

// Force the device kernel symbol into the cubin without needing a host main.
auto* _anchor = &cutlass::device_kernel<GemmKernel>;


// ===== COMPILED SASS (sm_100a) =====

	.target	sm_100a

	.elftype	@"ET_EXEC"


//--------------------- .note.nv.tkinfo           --------------------------
	.section	.note.nv.tkinfo,"",@"SHT_NOTE"
	.sectionflags	@"SHF_NOTE_NV_TKINFO"
	.tkinfo
        /*0018*/ 	.word	0x00000002
        /*0030*/ 	.string	""
        /*0030*/ 	.string	"ptxas"
        /*0030*/ 	.string	"Cuda compilation tools, release 13.0, V13.0.88"
        /*0030*/ 	.string	"Build cuda_13.0.r13.0/compiler.36424714_0"
        /*0030*/ 	.string	"-arch sm_100a -m 64 "



//--------------------- .note.nv.cuinfo           --------------------------
	.section	.note.nv.cuinfo,"",@"SHT_NOTE"
	.sectionflags	@"SHF_NOTE_NV_CUINFO"
        /*0018*/ 	.short	0x0002
        /*001a*/ 	.short	0x0064
        /*001c*/ 	.short	0x0082
	.zero		2


//--------------------- .nv.info                  --------------------------
	.section	.nv.info,"",@"SHT_CUDA_INFO"
	.align	4


	//----- nvinfo : EIATTR_REGCOUNT
	.align		4
        /*0000*/ 	.byte	0x04, 0x2f
        /*0002*/ 	.short	(.L_16 - .L_15)
	.align		4
.L_15:
        /*0004*/ 	.word	index@(_ZN7cutlass13device_kernelINS_4gemm6kernel13GemmUniversalIN4cute5tupleIJiiiiEEENS1_10collective13CollectiveMmaINS1_35MainloopSm100TmaUmmaWarpSpecializedILi27ELi2ELi4ENS5_IJNS4_1CILi2EEENSA_ILi1EEESC_EEEEENS5_IJNSA_ILi64EEENSA_ILi176EEENSA_ILi32EEEEEEaNS5_IJlSC_lEEEaSJ_NS4_8TiledMMAINS4_8MMA_AtomIJNS4_15SM100_MMA_S8_SSIaaiLi64ELi176ELNS4_4UMMA5MajorE0ELSO_0ELNSN_8SaturateE0EEEEEENS4_6LayoutINS5_IJSC_SC_SC_EEENS5_IJNSA_ILi0EEESU_SU_EEEEENS5_IJNS4_10UnderscoreESX_SX_EEEEENS4_13SM90_TMA_LOADENS4_14ComposedLayoutINS4_7SwizzleILi1ELi4ELi3EEENS4_18smem_ptr_flag_bitsILi8EEENSS_INS5_IJNSA_ILi8EEESH_EEENS5_IJSH_SC_EEEEEEEvNS4_8identityENS4_23SM90_TMA_LOAD_MULTICASTES1A_vS1B_EENS_8epilogue10collective18CollectiveEpilogueINS1E_23Sm100TmaWarpSpecializedILi1ELi1ELi88ELb0ELb0EEEJSI_NS5_IJNSS_ISF_SC_EENSS_ISG_SC_EEEEEaSJ_aSJ_NS1E_6fusion15FusionCallbacksIS1I_NS1M_17LinearCombinationIaiaiLNS_15FloatRoundStyleE2EEESI_S1L_JEEENS4_5SM1004TMEM4LOAD25SM100_TMEM_LOAD_16dp32b8xES10_NS11_INS12_ILi0ELi4ELi3EEES15_NSS_INS5_IJS16_NSA_ILi16EEEEEENS5_IJS1X_SC_EEEEEEENS4_39AutoVectorizingCopyWithAssumedAlignmentILi128EEENS4_14SM90_TMA_STOREES21_S23_S23_EEEvvEEEEvNT_6ParamsE)
        /*0008*/ 	.word	0x000000ce


	//----- nvinfo : EIATTR_FRAME_SIZE
	.align		4
.L_16:
        /*000c*/ 	.byte	0x04, 0x11
        /*000e*/ 	.short	(.L_18 - .L_17)
	.align		4
.L_17:
        /*0010*/ 	.word	index@($__internal_2_$__cuda_sm10x_tcgen05_guardrail_trap_unallocated_columns_being_dealloced)
        /*0014*/ 	.word	0x00000000


	//----- nvinfo : EIATTR_FRAME_SIZE
	.align		4
.L_18:
        /*0018*/ 	.byte	0x04, 0x11
        /*001a*/ 	.short	(.L_20 - .L_19)
	.align		4
.L_19:
        /*001c*/ 	.word	index@($__internal_1_$__cuda_sm10x_tcgen05_guardrail_trap_phase_invalid_during_alloc)
        /*0020*/ 	.word	0x00000000


	//----- nvinfo : EIATTR_FRAME_SIZE
	.align		4
.L_20:
        /*0024*/ 	.byte	0x04, 0x11
        /*0026*/ 	.short	(.L_22 - .L_21)
	.align		4
.L_21:
        /*0028*/ 	.word	index@($__internal_0_$__cuda_sm10x_tcgen05_guardrail_trap_col_being_dealloced_not_returned_by_alloc)
        /*002c*/ 	.word	0x00000000


	//----- nvinfo : EIATTR_FRAME_SIZE
	.align		4
.L_22:
        /*0030*/ 	.byte	0x04, 0x11
        /*0032*/ 	.short	(.L_24 - .L_23)
	.align		4
.L_23:
        /*0034*/ 	.word	index@(_ZN7cutlass13device_kernelINS_4gemm6kernel13GemmUniversalIN4cute5tupleIJiiiiEEENS1_10collective13CollectiveMmaINS1_35MainloopSm100TmaUmmaWarpSpecializedILi27ELi2ELi4ENS5_IJNS4_1CILi2EEENSA_ILi1EEESC_EEEEENS5_IJNSA_ILi64EEENSA_ILi176EEENSA_ILi32EEEEEEaNS5_IJlSC_lEEEaSJ_NS4_8TiledMMAINS4_8MMA_AtomIJNS4_15SM100_MMA_S8_SSIaaiLi64ELi176ELNS4_4UMMA5MajorE0ELSO_0ELNSN_8SaturateE0EEEEEENS4_6LayoutINS5_IJSC_SC_SC_EEENS5_IJNSA_ILi0EEESU_SU_EEEEENS5_IJNS4_10UnderscoreESX_SX_EEEEENS4_13SM90_TMA_LOADENS4_14ComposedLayoutINS4_7SwizzleILi1ELi4ELi3EEENS4_18smem_ptr_flag_bitsILi8EEENSS_INS5_IJNSA_ILi8EEESH_EEENS5_IJSH_SC_EEEEEEEvNS4_8identityENS4_23SM90_TMA_LOAD_MULTICASTES1A_vS1B_EENS_8epilogue10collective18CollectiveEpilogueINS1E_23Sm100TmaWarpSpecializedILi1ELi1ELi88ELb0ELb0EEEJSI_NS5_IJNSS_ISF_SC_EENSS_ISG_SC_EEEEEaSJ_aSJ_NS1E_6fusion15FusionCallbacksIS1I_NS1M_17LinearCombinationIaiaiLNS_15FloatRoundStyleE2EEESI_S1L_JEEENS4_5SM1004TMEM4LOAD25SM100_TMEM_LOAD_16dp32b8xES10_NS11_INS12_ILi0ELi4ELi3EEES15_NSS_INS5_IJS16_NSA_ILi16EEEEEENS5_IJS1X_SC_EEEEEEENS4_39AutoVectorizingCopyWithAssumedAlignmentILi128EEENS4_14SM90_TMA_STOREES21_S23_S23_EEEvvEEEEvNT_6ParamsE)
        /*0038*/ 	.word	0x00000000


	//----- nvinfo : EIATTR_MIN_STACK_SIZE
	.align		4
.L_24:
        /*003c*/ 	.byte	0x04, 0x12
        /*003e*/ 	.short	(.L_26 - .L_25)
	.align		4
.L_25:
        /*0040*/ 	.word	index@(_ZN7cutlass13device_kernelINS_4gemm6kernel13GemmUniversalIN4cute5tupleIJiiiiEEENS1_10collective13CollectiveMmaINS1_35MainloopSm100TmaUmmaWarpSpecializedILi27ELi2ELi4ENS5_IJNS4_1CILi2EEENSA_ILi1EEESC_EEEEENS5_IJNSA_ILi64EEENSA_ILi176EEENSA_ILi32EEEEEEaNS5_IJlSC_lEEEaSJ_NS4_8TiledMMAINS4_8MMA_AtomIJNS4_15SM100_MMA_S8_SSIaaiLi64ELi176ELNS4_4UMMA5MajorE0ELSO_0ELNSN_8SaturateE0EEEEEENS4_6LayoutINS5_IJSC_SC_SC_EEENS5_IJNSA_ILi0EEESU_SU_EEEEENS5_IJNS4_10UnderscoreESX_SX_EEEEENS4_13SM90_TMA_LOADENS4_14ComposedLayoutINS4_7SwizzleILi1ELi4ELi3EEENS4_18smem_ptr_flag_bitsILi8EEENSS_INS5_IJNSA_ILi8EEESH_EEENS5_IJSH_SC_EEEEEEEvNS4_8identityENS4_23SM90_TMA_LOAD_MULTICASTES1A_vS1B_EENS_8epilogue10collective18CollectiveEpilogueINS1E_23Sm100TmaWarpSpecializedILi1ELi1ELi88ELb0ELb0EEEJSI_NS5_IJNSS_ISF_SC_EENSS_ISG_SC_EEEEEaSJ_aSJ_NS1E_6fusion15FusionCallbacksIS1I_NS1M_17LinearCombinationIaiaiLNS_15FloatRoundStyleE2EEESI_S1L_JEEENS4_5SM1004TMEM4LOAD25SM100_TMEM_LOAD_16dp32b8xES10_NS11_INS12_ILi0ELi4ELi3EEES15_NSS_INS5_IJS16_NSA_ILi16EEEEEENS5_IJS1X_SC_EEEEEEENS4_39AutoVectorizingCopyWithAssumedAlignmentILi128EEENS4_14SM90_TMA_STOREES21_S23_S23_EEEvvEEEEvNT_6ParamsE)
        /*0044*/ 	.word	0x00000000
.L_26:


//--------------------- .nv.compat                --------------------------
	.section	.nv.compat,"",@"SHT_CUDA_COMPAT_INFO"
	.align	4
        /*0000*/ 	.byte	0x02, 0x09, 0x01, 0x00, 0x02, 0x02, 0x03, 0x00, 0x02, 0x05, 0x06, 0x00, 0x03, 0x07, 0x01, 0x01
        /*0010*/ 	.byte	0x02, 0x03, 0x01, 0x00, 0x02, 0x06, 0x01, 0x00, 0x04, 0x0b, 0x08, 0x00, 0x01, 0x00, 0x00, 0x00
        /*0020*/ 	.byte	0x00, 0x00, 0x00, 0x00


//--------------------- .nv.info._ZN7cutlass13device_kernelINS_4gemm6kernel13GemmUniversalIN4cute5tupleIJiiiiEEENS1_10collective13CollectiveMmaINS1_35MainloopSm100TmaUmmaWarpSpecializedILi27ELi2ELi4ENS5_IJNS4_1CILi2EEENSA_ILi1EEESC_EEEEENS5_IJNSA_ILi64EEENSA_ILi176EEENSA_ILi32EEEEEEaNS5_IJlSC_lEEEaSJ_NS4_8TiledMMAINS4_8MMA_AtomIJNS4_15SM100_MMA_S8_SSIaaiLi64ELi176ELNS4_4UMMA5MajorE0ELSO_0ELNSN_8SaturateE0EEEEEENS4_6LayoutINS5_IJSC_SC_SC_EEENS5_IJNSA_ILi0EEESU_SU_EEEEENS5_IJNS4_10UnderscoreESX_SX_EEEEENS4_13SM90_TMA_LOADENS4_14ComposedLayoutINS4_7SwizzleILi1ELi4ELi3EEENS4_18smem_ptr_flag_bitsILi8EEENSS_INS5_IJNSA_ILi8EEESH_EEENS5_IJSH_SC_EEEEEEEvNS4_8identityENS4_23SM90_TMA_LOAD_MULTICASTES1A_vS1B_EENS_8epilogue10collective18CollectiveEpilogueINS1E_23Sm100TmaWarpSpecializedILi1ELi1ELi88ELb0ELb0EEEJSI_NS5_IJNSS_ISF_SC_EENSS_ISG_SC_EEEEEaSJ_aSJ_NS1E_6fusion15FusionCallbacksIS1I_NS1M_17LinearCombinationIaiaiLNS_15FloatRoundStyleE2EEESI_S1L_JEEENS4_5SM1004TMEM4LOAD25SM100_TMEM_LOAD_16dp32b8xES10_NS11_INS12_ILi0ELi4ELi3EEES15_NSS_INS5_IJS16_NSA_ILi16EEEEEENS5_IJS1X_SC_EEEEEEENS4_39AutoVectorizingCopyWithAssumedAlignmentILi128EEENS4_14SM90_TMA_STOREES21_S23_S23_EEEvvEEEEvNT_6ParamsE --------------------------
	.section	.nv.info._ZN7cutlass13device_kernelINS_4gemm6kernel13GemmUniversalIN4cute5tupleIJiiiiEEENS1_10collective13CollectiveMmaINS1_35MainloopSm100TmaUmmaWarpSpecializedILi27ELi2ELi4ENS5_IJNS4_1CILi2EEENSA_ILi1EEESC_EEEEENS5_IJNSA_ILi64EEENSA_ILi176EEENSA_ILi32EEEEEEaNS5_IJlSC_lEEEaSJ_NS4_8TiledMMAINS4_8MMA_AtomIJNS4_15SM100_MMA_S8_SSIaaiLi64ELi176ELNS4_4UMMA5MajorE0ELSO_0ELNSN_8SaturateE0EEEEEENS4_6LayoutINS5_IJSC_SC_SC_EEENS5_IJNSA_ILi0EEESU_SU_EEEEENS5_IJNS4_10UnderscoreESX_SX_EEEEENS4_13SM90_TMA_LOADENS4_14ComposedLayoutINS4_7SwizzleILi1ELi4ELi3EEENS4_18smem_ptr_flag_bitsILi8EEENSS_INS5_IJNSA_ILi8EEESH_EEENS5_IJSH_SC_EEEEEEEvNS4_8identityENS4_23SM90_TMA_LOAD_MULTICASTES1A_vS1B_EENS_8epilogue10collective18CollectiveEpilogueINS1E_23Sm100TmaWarpSpecializedILi1ELi1ELi88ELb0ELb0EEEJSI_NS5_IJNSS_ISF_SC_EENSS_ISG_SC_EEEEEaSJ_aSJ_NS1E_6fusion15FusionCallbacksIS1I_NS1M_17LinearCombinationIaiaiLNS_15FloatRoundStyleE2EEESI_S1L_JEEENS4_5SM1004TMEM4LOAD25SM100_TMEM_LOAD_16dp32b8xES10_NS11_INS12_ILi0ELi4ELi3EEES15_NSS_INS5_IJS16_NSA_ILi16EEEEEENS5_IJS1X_SC_EEEEEEENS4_39AutoVectorizingCopyWithAssumedAlignmentILi128EEENS4_14SM90_TMA_STOREES21_S23_S23_EEEvvEEEEvNT_6ParamsE,"",@"SHT_CUDA_INFO"
	.sectionflags	@""
	.align	4


	//----- nvinfo : EIATTR_CUDA_API_VERSION
	.align		4
        /*0000*/ 	.byte	0x04, 0x37
        /*0002*/ 	.short	(.L_28 - .L_27)
.L_27:
        /*0004*/ 	.word	0x00000082


	//----- nvinfo : EIATTR_KPARAM_INFO
	.align		4
.L_28:
        /*0008*/ 	.byte	0x04, 0x17
        /*000a*/ 	.short	(.L_30 - .L_29)
.L_29:
        /*000c*/ 	.word	0x00000000
        /*0010*/ 	.short	0x0000
        /*0012*/ 	.short	0x0000
        /*0014*/ 	.byte	0x00, 0xf0, 0x01, 0x20


	//----- nvinfo : EIATTR_AT_ENTRY_FRAGMENTS
	.align		4
.L_30:
        /*0018*/ 	.byte	0x04, 0x4f
        /*001a*/ 	.short	(.L_32 - .L_31)


	//   ....[0]....
.L_31:
        /*001c*/ 	.word	0x00000006


	//----- nvinfo : EIATTR_RESERVED_SMEM_USED
	.align		4
.L_32:
        /*0020*/ 	.byte	0x01, 0x41
	.zero		2


	//----- nvinfo : EIATTR_SPARSE_MMA_MASK
	.align		4
        /*0024*/ 	.byte	0x03, 0x50
        /*0026*/ 	.short	0x0000


	//----- nvinfo : EIATTR_TCGEN05_1CTA_USED
	.align		4
        /*0028*/ 	.byte	0x01, 0x51
	.zero		2


	//----- nvinfo : EIATTR_MAXREG_COUNT
	.align		4
        /*002c*/ 	.byte	0x03, 0x1b
        /*002e*/ 	.short	0x00ff


	//----- nvinfo : EIATTR_NUM_BARRIERS
	.align		4
        /*0030*/ 	.byte	0x02, 0x4c
        /*0032*/ 	.byte	0x07
	.zero		1


	//----- nvinfo : EIATTR_EXTERNS
	.align		4
        /*0034*/ 	.byte	0x04, 0x0f
        /*0036*/ 	.short	(.L_34 - .L_33)


	//   ....[0]....
	.align		4
.L_33:
        /*0038*/ 	.word	index@(__assertfail)


	//----- nvinfo : EIATTR_MERCURY_ISA_VERSION
	.align		4
.L_34:
        /*003c*/ 	.byte	0x03, 0x5f
        /*003e*/ 	.short	0x0101


	//----- nvinfo : EIATTR_INT_WARP_WIDE_INSTR_OFFSETS
	.align		4
        /*0040*/ 	.byte	0x04, 0x31
        /*0042*/ 	.short	(.L_36 - .L_35)


	//   ....[0]....
.L_35:
        /*0044*/ 	.word	0x00004a90


	//   ....[1]....
        /*0048*/ 	.word	0x00004ab0


	//   ....[2]....
        /*004c*/ 	.word	0x00004ae0


	//   ....[3]....
        /*0050*/ 	.word	0x000056b0


	//   ....[4]....
        /*0054*/ 	.word	0x000056c0


	//   ....[5]....
        /*0058*/ 	.word	0x000058b0


	//   ....[6]....
        /*005c*/ 	.word	0x000058d0


	//   ....[7]....
        /*0060*/ 	.word	0x000058f0


	//   ....[8]....
        /*0064*/ 	.word	0x00005910


	//   ....[9]....
        /*0068*/ 	.word	0x00005980


	//   ....[10]....
        /*006c*/ 	.word	0x000059c0


	//   ....[11]....
        /*0070*/ 	.word	0x000059e0


	//   ....[12]....
        /*0074*/ 	.word	0x00005a40


	//   ....[13]....
        /*0078*/ 	.word	0x00005ab0


	//   ....[14]....
        /*007c*/ 	.word	0x00005ad0


	//----- nvinfo : EIATTR_COOP_GROUP_MASK_REGIDS
	.align		4
.L_36:
        /*0080*/ 	.byte	0x04, 0x29
        /*0082*/ 	.short	(.L_38 - .L_37)


	//   ....[0]....
.L_37:
        /*0084*/ 	.word	0xffffffff


	//   ....[1]....
        /*0088*/ 	.word	0xffffffff


	//   ....[2]....
        /*008c*/ 	.word	0xffffffff


	//   ....[3]....
        /*0090*/ 	.word	0xffffffff


	//   ....[4]....
        /*0094*/ 	.word	0xffffffff


	//   ....[5]....
        /*0098*/ 	.word	0xffffffff


	//   ....[6]....
        /*009c*/ 	.word	0xffffffff


	//   ....[7]....
        /*00a0*/ 	.word	0xffffffff


	//   ....[8]....
        /*00a4*/ 	.word	0xffffffff


	//   ....[9]....
        /*00a8*/ 	.word	0xffffffff


	//   ....[10]....
        /*00ac*/ 	.word	0xffffffff


	//   ....[11]....
        /*00b0*/ 	.word	0xffffffff


	//   ....[12]....
        /*00b4*/ 	.word	0xffffffff


	//   ....[13]....
        /*00b8*/ 	.word	0xffffffff


	//----- nvinfo : EIATTR_COOP_GROUP_INSTR_OFFSETS
	.align		4
.L_38:
        /*00bc*/ 	.byte	0x04, 0x28
        /*00be*/ 	.short	(.L_40 - .L_39)


	//   ....[0]....
.L_39:
        /*00c0*/ 	.word	0x00000090


	//   ....[1]....
        /*00c4*/ 	.word	0x000004b0


	//   ....[2]....
        /*00c8*/ 	.word	0x00000950


	//   ....[3]....
        /*00cc*/ 	.word	0x00000a90


	//   ....[4]....
        /*00d0*/ 	.word	0x00000b90


	//   ....[5]....
        /*00d4*/ 	.word	0x00000d00


	//   ....[6]....
        /*00d8*/ 	.word	0x00000ea0


	//   ....[7]....
        /*00dc*/ 	.word	0x00001060


	//   ....[8]....
        /*00e0*/ 	.word	0x00002250


	//   ....[9]....
        /*00e4*/ 	.word	0x00003de0


	//   ....[10]....
        /*00e8*/ 	.word	0x00003ff0


	//   ....[11]....
        /*00ec*/ 	.word	0x00004020


	//   ....[12]....
        /*00f0*/ 	.word	0x00004970


	//   ....[13]....
        /*00f4*/ 	.word	0x00004ba0


	//----- nvinfo : EIATTR_VRC_CTA_INIT_COUNT
	.align		4
.L_40:
        /*00f8*/ 	.byte	0x02, 0x4a
        /*00fa*/ 	.byte	0x80
	.zero		1


	//----- nvinfo : EIATTR_SYSCALL_OFFSETS
	.align		4
        /*00fc*/ 	.byte	0x04, 0x46
        /*00fe*/ 	.short	(.L_42 - .L_41)


	//   ....[0]....
.L_41:
        /*0100*/ 	.word	0x00006d60


	//   ....[1]....
        /*0104*/ 	.word	0x00006ee0


	//   ....[2]....
        /*0108*/ 	.word	0x00007060


	//   ....[3]....
        /*010c*/ 	.word	0x000071e0


	//   ....[4]....
        /*0110*/ 	.word	0x00007360


	//   ....[5]....
        /*0114*/ 	.word	0x000074e0


	//   ....[6]....
        /*0118*/ 	.word	0x00007660


	//   ....[7]....
        /*011c*/ 	.word	0x000077e0


	//   ....[8]....
        /*0120*/ 	.word	0x00007960


	//   ....[9]....
        /*0124*/ 	.word	0x00007ae0


	//   ....[10]....
        /*0128*/ 	.word	0x00007c60


	//----- nvinfo : EIATTR_MBARRIER_INSTR_OFFSETS
	.align		4
.L_42:
        /*012c*/ 	.byte	0x04, 0x39
        /*012e*/ 	.short	(.L_44 - .L_43)


	//   ....[0]....
.L_43:
        /*0130*/ 	.word	0x000005d0
        /*0134*/ 	.word	0x000000ff
        /*0138*/ 	.word	0x00000000
        /*013c*/ 	.short	0x0100
        /*013e*/ 	.byte	0x07
	.zero		1


	//   ....[1]....
        /*0140*/ 	.word	0x000005e0
        /*0144*/ 	.word	0x000000ff
        /*0148*/ 	.word	0x000000d8
        /*014c*/ 	.short	0x0100
        /*014e*/ 	.byte	0x07
	.zero		1


	//   ....[2]....
        /*0150*/ 	.word	0x000005f0
        /*0154*/ 	.word	0x000000ff
        /*0158*/ 	.word	0x00000008
        /*015c*/ 	.short	0x0100
        /*015e*/ 	.byte	0x07
	.zero		1


	//   ....[3]....
        /*0160*/ 	.word	0x00000600
        /*0164*/ 	.word	0x000000ff
        /*0168*/ 	.word	0x000000e0
        /*016c*/ 	.short	0x0100
        /*016e*/ 	.byte	0x07
	.zero		1


	//   ....[4]....
        /*0170*/ 	.word	0x00000610
        /*0174*/ 	.word	0x000000ff
        /*0178*/ 	.word	0x00000010
        /*017c*/ 	.short	0x0100
        /*017e*/ 	.byte	0x07
	.zero		1


	//   ....[5]....
        /*0180*/ 	.word	0x00000620
        /*0184*/ 	.word	0x000000ff
        /*0188*/ 	.word	0x000000e8
        /*018c*/ 	.short	0x0100
        /*018e*/ 	.byte	0x07
	.zero		1


	//   ....[6]....
        /*0190*/ 	.word	0x00000630
        /*0194*/ 	.word	0x000000ff
        /*0198*/ 	.word	0x00000018
        /*019c*/ 	.short	0x0100
        /*019e*/ 	.byte	0x07
	.zero		1


	//   ....[7]....
        /*01a0*/ 	.word	0x00000640
        /*01a4*/ 	.word	0x000000ff
        /*01a8*/ 	.word	0x000000f0
        /*01ac*/ 	.short	0x0100
        /*01ae*/ 	.byte	0x07
	.zero		1


	//   ....[8]....
        /*01b0*/ 	.word	0x00000650
        /*01b4*/ 	.word	0x000000ff
        /*01b8*/ 	.word	0x00000020
        /*01bc*/ 	.short	0x0100
        /*01be*/ 	.byte	0x07
	.zero		1


	//   ....[9]....
        /*01c0*/ 	.word	0x00000660
        /*01c4*/ 	.word	0x000000ff
        /*01c8*/ 	.word	0x000000f8
        /*01cc*/ 	.short	0x0100
        /*01ce*/ 	.byte	0x07
	.zero		1


	//   ....[10]....
        /*01d0*/ 	.word	0x00000670
        /*01d4*/ 	.word	0x000000ff
        /*01d8*/ 	.word	0x00000028
        /*01dc*/ 	.short	0x0100
        /*01de*/ 	.byte	0x07
	.zero		1


	//   ....[11]....
        /*01e0*/ 	.word	0x00000680
        /*01e4*/ 	.word	0x000000ff
        /*01e8*/ 	.word	0x00000100
        /*01ec*/ 	.short	0x0100
        /*01ee*/ 	.byte	0x07
	.zero		1


	//   ....[12]....
        /*01f0*/ 	.word	0x00000690
        /*01f4*/ 	.word	0x000000ff
        /*01f8*/ 	.word	0x00000030
        /*01fc*/ 	.short	0x0100
        /*01fe*/ 	.byte	0x07
	.zero		1


	//   ....[13]....
        /*0200*/ 	.word	0x000006a0
        /*0204*/ 	.word	0x000000ff
        /*0208*/ 	.word	0x00000108
        /*020c*/ 	.short	0x0100
        /*020e*/ 	.byte	0x07
	.zero		1


	//   ....[14]....
        /*0210*/ 	.word	0x000006b0
        /*0214*/ 	.word	0x000000ff
        /*0218*/ 	.word	0x00000038
        /*021c*/ 	.short	0x0100
        /*021e*/ 	.byte	0x07
	.zero		1


	//   ....[15]....
        /*0220*/ 	.word	0x000006c0
        /*0224*/ 	.word	0x000000ff
        /*0228*/ 	.word	0x00000110
        /*022c*/ 	.short	0x0100
        /*022e*/ 	.byte	0x07
	.zero		1


	//   ....[16]....
        /*0230*/ 	.word	0x000006d0
        /*0234*/ 	.word	0x000000ff
        /*0238*/ 	.word	0x00000040
        /*023c*/ 	.short	0x0100
        /*023e*/ 	.byte	0x07
	.zero		1


	//   ....[17]....
        /*0240*/ 	.word	0x000006e0
        /*0244*/ 	.word	0x000000ff
        /*0248*/ 	.word	0x00000118
        /*024c*/ 	.short	0x0100
        /*024e*/ 	.byte	0x07
	.zero		1


	//   ....[18]....
        /*0250*/ 	.word	0x000006f0
        /*0254*/ 	.word	0x000000ff
        /*0258*/ 	.word	0x00000048
        /*025c*/ 	.short	0x0100
        /*025e*/ 	.byte	0x07
	.zero		1


	//   ....[19]....
        /*0260*/ 	.word	0x00000700
        /*0264*/ 	.word	0x000000ff
        /*0268*/ 	.word	0x00000120
        /*026c*/ 	.short	0x0100
        /*026e*/ 	.byte	0x07
	.zero		1


	//   ....[20]....
        /*0270*/ 	.word	0x00000710
        /*0274*/ 	.word	0x000000ff
        /*0278*/ 	.word	0x00000050
        /*027c*/ 	.short	0x0100
        /*027e*/ 	.byte	0x07
	.zero		1


	//   ....[21]....
        /*0280*/ 	.word	0x00000720
        /*0284*/ 	.word	0x000000ff
        /*0288*/ 	.word	0x00000128
        /*028c*/ 	.short	0x0100
        /*028e*/ 	.byte	0x07
	.zero		1


	//   ....[22]....
        /*0290*/ 	.word	0x00000730
        /*0294*/ 	.word	0x000000ff
        /*0298*/ 	.word	0x00000058
        /*029c*/ 	.short	0x0100
        /*029e*/ 	.byte	0x07
	.zero		1


	//   ....[23]....
        /*02a0*/ 	.word	0x00000740
        /*02a4*/ 	.word	0x000000ff
        /*02a8*/ 	.word	0x00000130
        /*02ac*/ 	.short	0x0100
        /*02ae*/ 	.byte	0x07
	.zero		1


	//   ....[24]....
        /*02b0*/ 	.word	0x00000750
        /*02b4*/ 	.word	0x000000ff
        /*02b8*/ 	.word	0x00000060
        /*02bc*/ 	.short	0x0100
        /*02be*/ 	.byte	0x07
	.zero		1


	//   ....[25]....
        /*02c0*/ 	.word	0x00000760
        /*02c4*/ 	.word	0x000000ff
        /*02c8*/ 	.word	0x00000138
        /*02cc*/ 	.short	0x0100
        /*02ce*/ 	.byte	0x07
	.zero		1


	//   ....[26]....
        /*02d0*/ 	.word	0x00000770
        /*02d4*/ 	.word	0x000000ff
        /*02d8*/ 	.word	0x00000068
        /*02dc*/ 	.short	0x0100
        /*02de*/ 	.byte	0x07
	.zero		1


	//   ....[27]....
        /*02e0*/ 	.word	0x00000780
        /*02e4*/ 	.word	0x000000ff
        /*02e8*/ 	.word	0x00000140
        /*02ec*/ 	.short	0x0100
        /*02ee*/ 	.byte	0x07
	.zero		1


	//   ....[28]....
        /*02f0*/ 	.word	0x00000790
        /*02f4*/ 	.word	0x000000ff
        /*02f8*/ 	.word	0x00000070
        /*02fc*/ 	.short	0x0100
        /*02fe*/ 	.byte	0x07
	.zero		1


	//   ....[29]....
        /*0300*/ 	.word	0x000007a0
        /*0304*/ 	.word	0x000000ff
        /*0308*/ 	.word	0x00000148
        /*030c*/ 	.short	0x0100
        /*030e*/ 	.byte	0x07
	.zero		1


	//   ....[30]....
        /*0310*/ 	.word	0x000007b0
        /*0314*/ 	.word	0x000000ff
        /*0318*/ 	.word	0x00000078
        /*031c*/ 	.short	0x0100
        /*031e*/ 	.byte	0x07
	.zero		1


	//   ....[31]....
        /*0320*/ 	.word	0x000007c0
        /*0324*/ 	.word	0x000000ff
        /*0328*/ 	.word	0x00000150
        /*032c*/ 	.short	0x0100
        /*032e*/ 	.byte	0x07
	.zero		1


	//   ....[32]....
        /*0330*/ 	.word	0x000007d0
        /*0334*/ 	.word	0x000000ff
        /*0338*/ 	.word	0x00000080
        /*033c*/ 	.short	0x0100
        /*033e*/ 	.byte	0x07
	.zero		1


	//   ....[33]....
        /*0340*/ 	.word	0x000007e0
        /*0344*/ 	.word	0x000000ff
        /*0348*/ 	.word	0x00000158
        /*034c*/ 	.short	0x0100
        /*034e*/ 	.byte	0x07
	.zero		1


	//   ....[34]....
        /*0350*/ 	.word	0x000007f0
        /*0354*/ 	.word	0x000000ff
        /*0358*/ 	.word	0x00000088
        /*035c*/ 	.short	0x0100
        /*035e*/ 	.byte	0x07
	.zero		1


	//   ....[35]....
        /*0360*/ 	.word	0x00000800
        /*0364*/ 	.word	0x000000ff
        /*0368*/ 	.word	0x00000160
        /*036c*/ 	.short	0x0100
        /*036e*/ 	.byte	0x07
	.zero		1


	//   ....[36]....
        /*0370*/ 	.word	0x00000810
        /*0374*/ 	.word	0x000000ff
        /*0378*/ 	.word	0x00000090
        /*037c*/ 	.short	0x0100
        /*037e*/ 	.byte	0x07
	.zero		1


	//   ....[37]....
        /*0380*/ 	.word	0x00000820
        /*0384*/ 	.word	0x000000ff
        /*0388*/ 	.word	0x00000168
        /*038c*/ 	.short	0x0100
        /*038e*/ 	.byte	0x07
	.zero		1


	//   ....[38]....
        /*0390*/ 	.word	0x00000830
        /*0394*/ 	.word	0x000000ff
        /*0398*/ 	.word	0x00000098
        /*039c*/ 	.short	0x0100
        /*039e*/ 	.byte	0x07
	.zero		1


	//   ....[39]....
        /*03a0*/ 	.word	0x00000840
        /*03a4*/ 	.word	0x000000ff
        /*03a8*/ 	.word	0x00000170
        /*03ac*/ 	.short	0x0100
        /*03ae*/ 	.byte	0x07
	.zero		1


	//   ....[40]....
        /*03b0*/ 	.word	0x00000850
        /*03b4*/ 	.word	0x000000ff
        /*03b8*/ 	.word	0x000000a0
        /*03bc*/ 	.short	0x0100
        /*03be*/ 	.byte	0x07
	.zero		1


	//   ....[41]....
        /*03c0*/ 	.word	0x00000860
        /*03c4*/ 	.word	0x000000ff
        /*03c8*/ 	.word	0x00000178
        /*03cc*/ 	.short	0x0100
        /*03ce*/ 	.byte	0x07
	.zero		1


	//   ....[42]....
        /*03d0*/ 	.word	0x00000870
        /*03d4*/ 	.word	0x000000ff
        /*03d8*/ 	.word	0x000000a8
        /*03dc*/ 	.short	0x0100
        /*03de*/ 	.byte	0x07
	.zero		1


	//   ....[43]....
        /*03e0*/ 	.word	0x00000880
        /*03e4*/ 	.word	0x000000ff
        /*03e8*/ 	.word	0x00000180
        /*03ec*/ 	.short	0x0100
        /*03ee*/ 	.byte	0x07
	.zero		1


	//   ....[44]....
        /*03f0*/ 	.word	0x00000890
        /*03f4*/ 	.word	0x000000ff
        /*03f8*/ 	.word	0x000000b0
        /*03fc*/ 	.short	0x0100
        /*03fe*/ 	.byte	0x07
	.zero		1


	//   ....[45]....
        /*0400*/ 	.word	0x000008a0
        /*0404*/ 	.word	0x000000ff
        /*0408*/ 	.word	0x00000188
        /*040c*/ 	.short	0x0100
        /*040e*/ 	.byte	0x07
	.zero		1


	//   ....[46]....
        /*0410*/ 	.word	0x000008b0
        /*0414*/ 	.word	0x000000ff
        /*0418*/ 	.word	0x000000b8
        /*041c*/ 	.short	0x0100
        /*041e*/ 	.byte	0x07
	.zero		1


	//   ....[47]....
        /*0420*/ 	.word	0x000008c0
        /*0424*/ 	.word	0x000000ff
        /*0428*/ 	.word	0x00000190
        /*042c*/ 	.short	0x0100
        /*042e*/ 	.byte	0x07
	.zero		1


	//   ....[48]....
        /*0430*/ 	.word	0x000008d0
        /*0434*/ 	.word	0x000000ff
        /*0438*/ 	.word	0x000000c0
        /*043c*/ 	.short	0x0100
        /*043e*/ 	.byte	0x07
	.zero		1


	//   ....[49]....
        /*0440*/ 	.word	0x000008e0
        /*0444*/ 	.word	0x000000ff
        /*0448*/ 	.word	0x00000198
        /*044c*/ 	.short	0x0100
        /*044e*/ 	.byte	0x07
	.zero		1


	//   ....[50]....
        /*0450*/ 	.word	0x000008f0
        /*0454*/ 	.word	0x000000ff
        /*0458*/ 	.word	0x000000c8
        /*045c*/ 	.short	0x0100
        /*045e*/ 	.byte	0x07
	.zero		1


	//   ....[51]....
        /*0460*/ 	.word	0x00000900
        /*0464*/ 	.word	0x000000ff
        /*0468*/ 	.word	0x000001a0
        /*046c*/ 	.short	0x0100
        /*046e*/ 	.byte	0x07
	.zero		1


	//   ....[52]....
        /*0470*/ 	.word	0x00000910
        /*0474*/ 	.word	0x000000ff
        /*0478*/ 	.word	0x000000d0
        /*047c*/ 	.short	0x0100
        /*047e*/ 	.byte	0x07
	.zero		1


	//   ....[53]....
        /*0480*/ 	.word	0x00000920
        /*0484*/ 	.word	0x000000ff
        /*0488*/ 	.word	0x000001a8
        /*048c*/ 	.short	0x0100
        /*048e*/ 	.byte	0x07
	.zero		1


	//   ....[54]....
        /*0490*/ 	.word	0x00000a60
        /*0494*/ 	.word	0x000000ff
        /*0498*/ 	.word	0x000001b0
        /*049c*/ 	.short	0x0100
        /*049e*/ 	.byte	0x07
	.zero		1


	//   ....[55]....
        /*04a0*/ 	.word	0x00000a70
        /*04a4*/ 	.word	0x000000ff
        /*04a8*/ 	.word	0x000001b8
        /*04ac*/ 	.short	0x0100
        /*04ae*/ 	.byte	0x07
	.zero		1


	//   ....[56]....
        /*04b0*/ 	.word	0x00000b60
        /*04b4*/ 	.word	0x000000ff
        /*04b8*/ 	.word	0x000001c0
        /*04bc*/ 	.short	0x0100
        /*04be*/ 	.byte	0x06
	.zero		1


	//   ....[57]....
        /*04c0*/ 	.word	0x00000b70
        /*04c4*/ 	.word	0x000000ff
        /*04c8*/ 	.word	0x000001c8
        /*04cc*/ 	.short	0x0100
        /*04ce*/ 	.byte	0x06
	.zero		1


	//   ....[58]....
        /*04d0*/ 	.word	0x00000cb0
        /*04d4*/ 	.word	0x000000ff
        /*04d8*/ 	.word	0x000001d0
        /*04dc*/ 	.short	0x0100
        /*04de*/ 	.byte	0x06
	.zero		1


	//   ....[59]....
        /*04e0*/ 	.word	0x00000cc0
        /*04e4*/ 	.word	0x000000ff
        /*04e8*/ 	.word	0x000001e0
        /*04ec*/ 	.short	0x0100
        /*04ee*/ 	.byte	0x06
	.zero		1


	//   ....[60]....
        /*04f0*/ 	.word	0x00000cd0
        /*04f4*/ 	.word	0x000000ff
        /*04f8*/ 	.word	0x000001d8
        /*04fc*/ 	.short	0x0100
        /*04fe*/ 	.byte	0x06
	.zero		1


	//   ....[61]....
        /*0500*/ 	.word	0x00000ce0
        /*0504*/ 	.word	0x000000ff
        /*0508*/ 	.word	0x000001e8
        /*050c*/ 	.short	0x0100
        /*050e*/ 	.byte	0x06
	.zero		1


	//   ....[62]....
        /*0510*/ 	.word	0x00000e10
        /*0514*/ 	.word	0x000000ff
        /*0518*/ 	.word	0x000001f0
        /*051c*/ 	.short	0x0100
        /*051e*/ 	.byte	0x07
	.zero		1


	//   ....[63]....
        /*0520*/ 	.word	0x00000e20
        /*0524*/ 	.word	0x000000ff
        /*0528*/ 	.word	0x00000210
        /*052c*/ 	.short	0x0100
        /*052e*/ 	.byte	0x07
	.zero		1


	//   ....[64]....
        /*0530*/ 	.word	0x00000e30
        /*0534*/ 	.word	0x000000ff
        /*0538*/ 	.word	0x000001f8
        /*053c*/ 	.short	0x0100
        /*053e*/ 	.byte	0x07
	.zero		1


	//   ....[65]....
        /*0540*/ 	.word	0x00000e40
        /*0544*/ 	.word	0x000000ff
        /*0548*/ 	.word	0x00000218
        /*054c*/ 	.short	0x0100
        /*054e*/ 	.byte	0x07
	.zero		1


	//   ....[66]....
        /*0550*/ 	.word	0x00000e50
        /*0554*/ 	.word	0x000000ff
        /*0558*/ 	.word	0x00000200
        /*055c*/ 	.short	0x0100
        /*055e*/ 	.byte	0x07
	.zero		1


	//   ....[67]....
        /*0560*/ 	.word	0x00000e60
        /*0564*/ 	.word	0x000000ff
        /*0568*/ 	.word	0x00000220
        /*056c*/ 	.short	0x0100
        /*056e*/ 	.byte	0x07
	.zero		1


	//   ....[68]....
        /*0570*/ 	.word	0x00000e70
        /*0574*/ 	.word	0x000000ff
        /*0578*/ 	.word	0x00000208
        /*057c*/ 	.short	0x0100
        /*057e*/ 	.byte	0x07
	.zero		1


	//   ....[69]....
        /*0580*/ 	.word	0x00000e80
        /*0584*/ 	.word	0x000000ff
        /*0588*/ 	.word	0x00000228
        /*058c*/ 	.short	0x0100
        /*058e*/ 	.byte	0x07
	.zero		1


	//   ....[70]....
        /*0590*/ 	.word	0x00000f70
        /*0594*/ 	.word	0x000000ff
        /*0598*/ 	.word	0x00000230
        /*059c*/ 	.short	0x0100
        /*059e*/ 	.byte	0x06
	.zero		1


	//   ....[71]....
        /*05a0*/ 	.word	0x00000f80
        /*05a4*/ 	.word	0x000000ff
        /*05a8*/ 	.word	0x00000240
        /*05ac*/ 	.short	0x0100
        /*05ae*/ 	.byte	0x06
	.zero		1


	//   ....[72]....
        /*05b0*/ 	.word	0x00000f90
        /*05b4*/ 	.word	0x000000ff
        /*05b8*/ 	.word	0x00000238
        /*05bc*/ 	.short	0x0100
        /*05be*/ 	.byte	0x06
	.zero		1


	//   ....[73]....
        /*05c0*/ 	.word	0x00000fa0
        /*05c4*/ 	.word	0x000000ff
        /*05c8*/ 	.word	0x00000248
        /*05cc*/ 	.short	0x0100
        /*05ce*/ 	.byte	0x06
	.zero		1


	//   ....[74]....
        /*05d0*/ 	.word	0x00001ad0
        /*05d4*/ 	.word	0x00000003
        /*05d8*/ 	.word	0x00000240
        /*05dc*/ 	.short	0x010a
        /*05de*/ 	.byte	0xff
	.zero		1


	//   ....[75]....
        /*05e0*/ 	.word	0x00001b00
        /*05e4*/ 	.word	0x00000003
        /*05e8*/ 	.word	0x00000230
        /*05ec*/ 	.short	0x0101
        /*05ee*/ 	.byte	0xff
	.zero		1


	//   ....[76]....
        /*05f0*/ 	.word	0x00001bd0
        /*05f4*/ 	.word	0x000000ff
        /*05f8*/ 	.word	0x000000d8
        /*05fc*/ 	.short	0x010a
        /*05fe*/ 	.byte	0x05
	.zero		1


	//   ....[77]....
        /*0600*/ 	.word	0x00001c50
        /*0604*/ 	.word	0x000000ff
        /*0608*/ 	.word	0x000000d8
        /*060c*/ 	.short	0x010a
        /*060e*/ 	.byte	0x21
	.zero		1


	//   ....[78]....
        /*0610*/ 	.word	0x00001de0
        /*0614*/ 	.word	0x000000ff
        /*0618*/ 	.word	0x000000d8
        /*061c*/ 	.short	0x010a
        /*061e*/ 	.byte	0x08
	.zero		1


	//   ....[79]....
        /*0620*/ 	.word	0x00001f00
        /*0624*/ 	.word	0x000000ff
        /*0628*/ 	.word	0x000001c8
        /*062c*/ 	.short	0x0101
        /*062e*/ 	.byte	0x06
	.zero		1


	//   ....[80]....
        /*0630*/ 	.word	0x00001f20
        /*0634*/ 	.word	0x000000ff
        /*0638*/ 	.word	0x000000d8
        /*063c*/ 	.short	0x010a
        /*063e*/ 	.byte	0x05
	.zero		1


	//   ....[81]....
        /*0640*/ 	.word	0x00001fa0
        /*0644*/ 	.word	0x000000ff
        /*0648*/ 	.word	0x000000d8
        /*064c*/ 	.short	0x010a
        /*064e*/ 	.byte	0x11
	.zero		1


	//   ....[82]....
        /*0650*/ 	.word	0x00002130
        /*0654*/ 	.word	0x000000ff
        /*0658*/ 	.word	0x000000d8
        /*065c*/ 	.short	0x010a
        /*065e*/ 	.byte	0x08
	.zero		1


	//   ....[83]....
        /*0660*/ 	.word	0x00002280
        /*0664*/ 	.word	0x00000003
        /*0668*/ 	.word	0x000001d0
        /*066c*/ 	.short	0x010a
        /*066e*/ 	.byte	0xff
	.zero		1


	//   ....[84]....
        /*0670*/ 	.word	0x000023d0
        /*0674*/ 	.word	0x00000000
        /*0678*/ 	.word	0x00000000
        /*067c*/ 	.short	0x0101
        /*067e*/ 	.byte	0xff
	.zero		1


	//   ....[85]....
        /*0680*/ 	.word	0x00002970
        /*0684*/ 	.word	0x000000ff
        /*0688*/ 	.word	0x00000000
        /*068c*/ 	.short	0x010a
        /*068e*/ 	.byte	0x04
	.zero		1


	//   ....[86]....
        /*0690*/ 	.word	0x00002a00
        /*0694*/ 	.word	0x000000ff
        /*0698*/ 	.word	0x00000000
        /*069c*/ 	.short	0x010a
        /*069e*/ 	.byte	0x04
	.zero		1


	//   ....[87]....
        /*06a0*/ 	.word	0x00002a90
        /*06a4*/ 	.word	0x000000ff
        /*06a8*/ 	.word	0x00000000
        /*06ac*/ 	.short	0x010a
        /*06ae*/ 	.byte	0x04
	.zero		1


	//   ....[88]....
        /*06b0*/ 	.word	0x00002b20
        /*06b4*/ 	.word	0x000000ff
        /*06b8*/ 	.word	0x00000000
        /*06bc*/ 	.short	0x010a
        /*06be*/ 	.byte	0x04
	.zero		1


	//   ....[89]....
        /*06c0*/ 	.word	0x00002bb0
        /*06c4*/ 	.word	0x000000ff
        /*06c8*/ 	.word	0x00000000
        /*06cc*/ 	.short	0x010a
        /*06ce*/ 	.byte	0x04
	.zero		1


	//   ....[90]....
        /*06d0*/ 	.word	0x00002c40
        /*06d4*/ 	.word	0x000000ff
        /*06d8*/ 	.word	0x00000000
        /*06dc*/ 	.short	0x010a
        /*06de*/ 	.byte	0x04
	.zero		1


	//   ....[91]....
        /*06e0*/ 	.word	0x00002cd0
        /*06e4*/ 	.word	0x000000ff
        /*06e8*/ 	.word	0x00000000
        /*06ec*/ 	.short	0x010a
        /*06ee*/ 	.byte	0x04
	.zero		1


	//   ....[92]....
        /*06f0*/ 	.word	0x00002d60
        /*06f4*/ 	.word	0x000000ff
        /*06f8*/ 	.word	0x00000000
        /*06fc*/ 	.short	0x010a
        /*06fe*/ 	.byte	0x04
	.zero		1


	//   ....[93]....
        /*0700*/ 	.word	0x00002df0
        /*0704*/ 	.word	0x000000ff
        /*0708*/ 	.word	0x00000000
        /*070c*/ 	.short	0x010a
        /*070e*/ 	.byte	0x04
	.zero		1


	//   ....[94]....
        /*0710*/ 	.word	0x00002e80
        /*0714*/ 	.word	0x000000ff
        /*0718*/ 	.word	0x00000000
        /*071c*/ 	.short	0x010a
        /*071e*/ 	.byte	0x04
	.zero		1


	//   ....[95]....
        /*0720*/ 	.word	0x00002f10
        /*0724*/ 	.word	0x000000ff
        /*0728*/ 	.word	0x00000000
        /*072c*/ 	.short	0x010a
        /*072e*/ 	.byte	0x04
	.zero		1


	//   ....[96]....
        /*0730*/ 	.word	0x00002fa0
        /*0734*/ 	.word	0x000000ff
        /*0738*/ 	.word	0x00000000
        /*073c*/ 	.short	0x010a
        /*073e*/ 	.byte	0x04
	.zero		1


	//   ....[97]....
        /*0740*/ 	.word	0x00003030
        /*0744*/ 	.word	0x000000ff
        /*0748*/ 	.word	0x00000000
        /*074c*/ 	.short	0x010a
        /*074e*/ 	.byte	0x04
	.zero		1


	//   ....[98]....
        /*0750*/ 	.word	0x000030c0
        /*0754*/ 	.word	0x000000ff
        /*0758*/ 	.word	0x00000000
        /*075c*/ 	.short	0x010a
        /*075e*/ 	.byte	0x04
	.zero		1


	//   ....[99]....
        /*0760*/ 	.word	0x00003150
        /*0764*/ 	.word	0x000000ff
        /*0768*/ 	.word	0x00000000
        /*076c*/ 	.short	0x010a
        /*076e*/ 	.byte	0x04
	.zero		1


	//   ....[100]....
        /*0770*/ 	.word	0x000031e0
        /*0774*/ 	.word	0x000000ff
        /*0778*/ 	.word	0x00000000
        /*077c*/ 	.short	0x010a
        /*077e*/ 	.byte	0x04
	.zero		1


	//   ....[101]....
        /*0780*/ 	.word	0x00003270
        /*0784*/ 	.word	0x000000ff
        /*0788*/ 	.word	0x00000000
        /*078c*/ 	.short	0x010a
        /*078e*/ 	.byte	0x04
	.zero		1


	//   ....[102]....
        /*0790*/ 	.word	0x00003300
        /*0794*/ 	.word	0x000000ff
        /*0798*/ 	.word	0x00000000
        /*079c*/ 	.short	0x010a
        /*079e*/ 	.byte	0x04
	.zero		1


	//   ....[103]....
        /*07a0*/ 	.word	0x00003390
        /*07a4*/ 	.word	0x000000ff
        /*07a8*/ 	.word	0x00000000
        /*07ac*/ 	.short	0x010a
        /*07ae*/ 	.byte	0x04
	.zero		1


	//   ....[104]....
        /*07b0*/ 	.word	0x00003420
        /*07b4*/ 	.word	0x000000ff
        /*07b8*/ 	.word	0x00000000
        /*07bc*/ 	.short	0x010a
        /*07be*/ 	.byte	0x04
	.zero		1


	//   ....[105]....
        /*07c0*/ 	.word	0x000034b0
        /*07c4*/ 	.word	0x000000ff
        /*07c8*/ 	.word	0x00000000
        /*07cc*/ 	.short	0x010a
        /*07ce*/ 	.byte	0x04
	.zero		1


	//   ....[106]....
        /*07d0*/ 	.word	0x00003540
        /*07d4*/ 	.word	0x000000ff
        /*07d8*/ 	.word	0x00000000
        /*07dc*/ 	.short	0x010a
        /*07de*/ 	.byte	0x04
	.zero		1


	//   ....[107]....
        /*07e0*/ 	.word	0x000035d0
        /*07e4*/ 	.word	0x000000ff
        /*07e8*/ 	.word	0x00000000
        /*07ec*/ 	.short	0x010a
        /*07ee*/ 	.byte	0x04
	.zero		1


	//   ....[108]....
        /*07f0*/ 	.word	0x00003660
        /*07f4*/ 	.word	0x000000ff
        /*07f8*/ 	.word	0x00000000
        /*07fc*/ 	.short	0x010a
        /*07fe*/ 	.byte	0x04
	.zero		1


	//   ....[109]....
        /*0800*/ 	.word	0x000036f0
        /*0804*/ 	.word	0x000000ff
        /*0808*/ 	.word	0x00000000
        /*080c*/ 	.short	0x010a
        /*080e*/ 	.byte	0x04
	.zero		1


	//   ....[110]....
        /*0810*/ 	.word	0x00003780
        /*0814*/ 	.word	0x000000ff
        /*0818*/ 	.word	0x00000000
        /*081c*/ 	.short	0x010a
        /*081e*/ 	.byte	0x04
	.zero		1


	//   ....[111]....
        /*0820*/ 	.word	0x00003820
        /*0824*/ 	.word	0x00000000
        /*0828*/ 	.word	0x00000000
        /*082c*/ 	.short	0x010a
        /*082e*/ 	.byte	0xff
	.zero		1


	//   ....[112]....
        /*0830*/ 	.word	0x00003940
        /*0834*/ 	.word	0x00000002
        /*0838*/ 	.word	0x00000230
        /*083c*/ 	.short	0x010a
        /*083e*/ 	.byte	0xff
	.zero		1


	//   ....[113]....
        /*0840*/ 	.word	0x000039a0
        /*0844*/ 	.word	0x00000004
        /*0848*/ 	.word	0x00000000
        /*084c*/ 	.short	0x0101
        /*084e*/ 	.byte	0xff
	.zero		1


	//   ....[114]....
        /*0850*/ 	.word	0x000039c0
        /*0854*/ 	.word	0x000000ff
        /*0858*/ 	.word	0x000001e0
        /*085c*/ 	.short	0x010a
        /*085e*/ 	.byte	0x05
	.zero		1


	//   ....[115]....
        /*0860*/ 	.word	0x00003ae0
        /*0864*/ 	.word	0x00000002
        /*0868*/ 	.word	0x000001d0
        /*086c*/ 	.short	0x010a
        /*086e*/ 	.byte	0xff
	.zero		1


	//   ....[116]....
        /*0870*/ 	.word	0x00003bf0
        /*0874*/ 	.word	0x00000002
        /*0878*/ 	.word	0x00000000
        /*087c*/ 	.short	0x0101
        /*087e*/ 	.byte	0xff
	.zero		1


	//   ....[117]....
        /*0880*/ 	.word	0x00003c80
        /*0884*/ 	.word	0x000000ff
        /*0888*/ 	.word	0x000001e0
        /*088c*/ 	.short	0x0106
        /*088e*/ 	.byte	0x05
	.zero		1


	//   ....[118]....
        /*0890*/ 	.word	0x00003ca0
        /*0894*/ 	.word	0x000000ff
        /*0898*/ 	.word	0x000001e0
        /*089c*/ 	.short	0x010a
        /*089e*/ 	.byte	0x05
	.zero		1


	//   ....[119]....
        /*08a0*/ 	.word	0x00003d30
        /*08a4*/ 	.word	0x000000ff
        /*08a8*/ 	.word	0x000001e0
        /*08ac*/ 	.short	0x0106
        /*08ae*/ 	.byte	0x04
	.zero		1


	//   ....[120]....
        /*08b0*/ 	.word	0x00003d70
        /*08b4*/ 	.word	0x00000000
        /*08b8*/ 	.word	0x000001e0
        /*08bc*/ 	.short	0x010a
        /*08be*/ 	.byte	0xff
	.zero		1


	//   ....[121]....
        /*08c0*/ 	.word	0x00004260
        /*08c4*/ 	.word	0x00000000
        /*08c8*/ 	.word	0x000001d0
        /*08cc*/ 	.short	0x010a
        /*08ce*/ 	.byte	0xff
	.zero		1


	//   ....[122]....
        /*08d0*/ 	.word	0x00004360
        /*08d4*/ 	.word	0x00000003
        /*08d8*/ 	.word	0x00000000
        /*08dc*/ 	.short	0x0101
        /*08de*/ 	.byte	0xff
	.zero		1


	//   ....[123]....
        /*08e0*/ 	.word	0x00004370
        /*08e4*/ 	.word	0x000000ff
        /*08e8*/ 	.word	0x00000000
        /*08ec*/ 	.short	0x010a
        /*08ee*/ 	.byte	0x05
	.zero		1


	//   ....[124]....
        /*08f0*/ 	.word	0x00004390
        /*08f4*/ 	.word	0x000000ff
        /*08f8*/ 	.word	0x00000210
        /*08fc*/ 	.short	0x010a
        /*08fe*/ 	.byte	0x0f
	.zero		1


	//   ....[125]....
        /*0900*/ 	.word	0x000044c0
        /*0904*/ 	.word	0x000000ff
        /*0908*/ 	.word	0x00000000
        /*090c*/ 	.short	0x010a
        /*090e*/ 	.byte	0x07
	.zero		1


	//   ....[126]....
        /*0910*/ 	.word	0x000045d0
        /*0914*/ 	.word	0x000000ff
        /*0918*/ 	.word	0x00000000
        /*091c*/ 	.short	0x010a
        /*091e*/ 	.byte	0x14
	.zero		1


	//   ....[127]....
        /*0920*/ 	.word	0x000047a0
        /*0924*/ 	.word	0x000000ff
        /*0928*/ 	.word	0x00000000
        /*092c*/ 	.short	0x010a
        /*092e*/ 	.byte	0x05
	.zero		1


	//   ....[128]....
        /*0930*/ 	.word	0x00004830
        /*0934*/ 	.word	0x000000ff
        /*0938*/ 	.word	0x00000000
        /*093c*/ 	.short	0x010a
        /*093e*/ 	.byte	0x05
	.zero		1


	//   ....[129]....
        /*0940*/ 	.word	0x000048c0
        /*0944*/ 	.word	0x000000ff
        /*0948*/ 	.word	0x00000000
        /*094c*/ 	.short	0x010a
        /*094e*/ 	.byte	0x05
	.zero		1


	//   ....[130]....
        /*0950*/ 	.word	0x00004950
        /*0954*/ 	.word	0x000000ff
        /*0958*/ 	.word	0x00000000
        /*095c*/ 	.short	0x010a
        /*095e*/ 	.byte	0x06
	.zero		1


	//   ....[131]....
        /*0960*/ 	.word	0x00004e40
        /*0964*/ 	.word	0x00000003
        /*0968*/ 	.word	0x000001d0
        /*096c*/ 	.short	0x010a
        /*096e*/ 	.byte	0xff
	.zero		1


	//   ....[132]....
        /*0970*/ 	.word	0x00004fb0
        /*0974*/ 	.word	0x00000000
        /*0978*/ 	.word	0x00000000
        /*097c*/ 	.short	0x0101
        /*097e*/ 	.byte	0xff
	.zero		1


	//   ....[133]....
        /*0980*/ 	.word	0x00005470
        /*0984*/ 	.word	0x000000ff
        /*0988*/ 	.word	0x000001c8
        /*098c*/ 	.short	0x010a
        /*098e*/ 	.byte	0x1d
	.zero		1


	//   ....[134]....
        /*0990*/ 	.word	0x000055f0
        /*0994*/ 	.word	0x000000ff
        /*0998*/ 	.word	0x000001b8
        /*099c*/ 	.short	0x010a
        /*099e*/ 	.byte	0x1d
	.zero		1


	//   ....[135]....
        /*09a0*/ 	.word	0x00005af0
        /*09a4*/ 	.word	0x000000ff
        /*09a8*/ 	.word	0x000001b0
        /*09ac*/ 	.short	0x010b
        /*09ae*/ 	.byte	0x1d
	.zero		1


	//   ....[136]....
        /*09b0*/ 	.word	0x00005b00
        /*09b4*/ 	.word	0x000000ff
        /*09b8*/ 	.word	0x00000000
        /*09bc*/ 	.short	0x0101
        /*09be*/ 	.byte	0x3c
	.zero		1


	//   ....[137]....
        /*09c0*/ 	.word	0x00005b40
        /*09c4*/ 	.word	0x00000000
        /*09c8*/ 	.word	0x000001b8
        /*09cc*/ 	.short	0x010a
        /*09ce*/ 	.byte	0xff
	.zero		1


	//   ....[138]....
        /*09d0*/ 	.word	0x00005dd0
        /*09d4*/ 	.word	0x00000000
        /*09d8*/ 	.word	0x000001d0
        /*09dc*/ 	.short	0x010a
        /*09de*/ 	.byte	0xff
	.zero		1


	//   ....[139]....
        /*09e0*/ 	.word	0x00005ea0
        /*09e4*/ 	.word	0x00000000
        /*09e8*/ 	.word	0x00000000
        /*09ec*/ 	.short	0x0101
        /*09ee*/ 	.byte	0xff
	.zero		1


	//   ....[140]....
        /*09f0*/ 	.word	0x00006800
        /*09f4*/ 	.word	0x000000ff
        /*09f8*/ 	.word	0x000001b0
        /*09fc*/ 	.short	0x010a
        /*09fe*/ 	.byte	0x3f
	.zero		1


	//   ....[141]....
        /*0a00*/ 	.word	0x00006810
        /*0a04*/ 	.word	0x000000ff
        /*0a08*/ 	.word	0x000001f0
        /*0a0c*/ 	.short	0x010a
        /*0a0e*/ 	.byte	0x06
	.zero		1


	//   ....[142]....
        /*0a10*/ 	.word	0x00006890
        /*0a14*/ 	.word	0x000000ff
        /*0a18*/ 	.word	0x000001b0
        /*0a1c*/ 	.short	0x010a
        /*0a1e*/ 	.byte	0x3f
	.zero		1


	//   ....[143]....
        /*0a20*/ 	.word	0x00006b50
        /*0a24*/ 	.word	0x000000ff
        /*0a28*/ 	.word	0x00000000
        /*0a2c*/ 	.short	0x0101
        /*0a2e*/ 	.byte	0x04
	.zero		1


	//   ....[144]....
        /*0a30*/ 	.word	0x00006b90
        /*0a34*/ 	.word	0x000000ff
        /*0a38*/ 	.word	0x000001f0
        /*0a3c*/ 	.short	0x010a
        /*0a3e*/ 	.byte	0x04
	.zero		1


	//   ....[145]....
        /*0a40*/ 	.word	0x00009020
        /*0a44*/ 	.word	0x000000ff
        /*0a48*/ 	.word	0x00000000
        /*0a4c*/ 	.short	0x0101
        /*0a4e*/ 	.byte	0x04
	.zero		1


	//   ....[146]....
        /*0a50*/ 	.word	0x00009a80
        /*0a54*/ 	.word	0x00000003
        /*0a58*/ 	.word	0x00000240
        /*0a5c*/ 	.short	0x010a
        /*0a5e*/ 	.byte	0xff
	.zero		1


	//   ....[147]....
        /*0a60*/ 	.word	0x00009ae0
        /*0a64*/ 	.word	0x00000000
        /*0a68*/ 	.word	0x000000d8
        /*0a6c*/ 	.short	0x010a
        /*0a6e*/ 	.byte	0xff
	.zero		1


	//   ....[148]....
        /*0a70*/ 	.word	0x00009b40
        /*0a74*/ 	.word	0x00000000
        /*0a78*/ 	.word	0x000000d8
        /*0a7c*/ 	.short	0x010a
        /*0a7e*/ 	.byte	0xff
	.zero		1


	//   ....[149]....
        /*0a80*/ 	.word	0x00009b90
        /*0a84*/ 	.word	0x00000003
        /*0a88*/ 	.word	0x000001d0
        /*0a8c*/ 	.short	0x010a
        /*0a8e*/ 	.byte	0xff
	.zero		1


	//   ....[150]....
        /*0a90*/ 	.word	0x00009bf0
        /*0a94*/ 	.word	0x00000000
        /*0a98*/ 	.word	0x00000000
        /*0a9c*/ 	.short	0x010a
        /*0a9e*/ 	.byte	0xff
	.zero		1


	//   ....[151]....
        /*0aa0*/ 	.word	0x00009c50
        /*0aa4*/ 	.word	0x00000000
        /*0aa8*/ 	.word	0x00000000
        /*0aac*/ 	.short	0x010a
        /*0aae*/ 	.byte	0xff
	.zero		1


	//   ....[152]....
        /*0ab0*/ 	.word	0x00009cb0
        /*0ab4*/ 	.word	0x00000000
        /*0ab8*/ 	.word	0x00000000
        /*0abc*/ 	.short	0x010a
        /*0abe*/ 	.byte	0xff
	.zero		1


	//   ....[153]....
        /*0ac0*/ 	.word	0x00009d10
        /*0ac4*/ 	.word	0x00000000
        /*0ac8*/ 	.word	0x00000000
        /*0acc*/ 	.short	0x010a
        /*0ace*/ 	.byte	0xff
	.zero		1


	//   ....[154]....
        /*0ad0*/ 	.word	0x00009d70
        /*0ad4*/ 	.word	0x00000000
        /*0ad8*/ 	.word	0x00000000
        /*0adc*/ 	.short	0x010a
        /*0ade*/ 	.byte	0xff
	.zero		1


	//   ....[155]....
        /*0ae0*/ 	.word	0x00009dd0
        /*0ae4*/ 	.word	0x00000000
        /*0ae8*/ 	.word	0x00000000
        /*0aec*/ 	.short	0x010a
        /*0aee*/ 	.byte	0xff
	.zero		1


	//   ....[156]....
        /*0af0*/ 	.word	0x00009e30
        /*0af4*/ 	.word	0x00000000
        /*0af8*/ 	.word	0x00000000
        /*0afc*/ 	.short	0x010a
        /*0afe*/ 	.byte	0xff
	.zero		1


	//   ....[157]....
        /*0b00*/ 	.word	0x00009e90
        /*0b04*/ 	.word	0x00000000
        /*0b08*/ 	.word	0x00000000
        /*0b0c*/ 	.short	0x010a
        /*0b0e*/ 	.byte	0xff
	.zero		1


	//   ....[158]....
        /*0b10*/ 	.word	0x00009ef0
        /*0b14*/ 	.word	0x00000000
        /*0b18*/ 	.word	0x00000000
        /*0b1c*/ 	.short	0x010a
        /*0b1e*/ 	.byte	0xff
	.zero		1


	//   ....[159]....
        /*0b20*/ 	.word	0x00009f50
        /*0b24*/ 	.word	0x00000000
        /*0b28*/ 	.word	0x00000000
        /*0b2c*/ 	.short	0x010a
        /*0b2e*/ 	.byte	0xff
	.zero		1


	//   ....[160]....
        /*0b30*/ 	.word	0x00009fb0
        /*0b34*/ 	.word	0x00000000
        /*0b38*/ 	.word	0x00000000
        /*0b3c*/ 	.short	0x010a
        /*0b3e*/ 	.byte	0xff
	.zero		1


	//   ....[161]....
        /*0b40*/ 	.word	0x0000a010
        /*0b44*/ 	.word	0x00000000
        /*0b48*/ 	.word	0x00000000
        /*0b4c*/ 	.short	0x010a
        /*0b4e*/ 	.byte	0xff
	.zero		1


	//   ....[162]....
        /*0b50*/ 	.word	0x0000a070
        /*0b54*/ 	.word	0x00000000
        /*0b58*/ 	.word	0x00000000
        /*0b5c*/ 	.short	0x010a
        /*0b5e*/ 	.byte	0xff
	.zero		1


	//   ....[163]....
        /*0b60*/ 	.word	0x0000a0d0
        /*0b64*/ 	.word	0x00000000
        /*0b68*/ 	.word	0x00000000
        /*0b6c*/ 	.short	0x010a
        /*0b6e*/ 	.byte	0xff
	.zero		1


	//   ....[164]....
        /*0b70*/ 	.word	0x0000a130
        /*0b74*/ 	.word	0x00000000
        /*0b78*/ 	.word	0x00000000
        /*0b7c*/ 	.short	0x010a
        /*0b7e*/ 	.byte	0xff
	.zero		1


	//   ....[165]....
        /*0b80*/ 	.word	0x0000a190
        /*0b84*/ 	.word	0x00000000
        /*0b88*/ 	.word	0x00000000
        /*0b8c*/ 	.short	0x010a
        /*0b8e*/ 	.byte	0xff
	.zero		1


	//   ....[166]....
        /*0b90*/ 	.word	0x0000a1f0
        /*0b94*/ 	.word	0x00000000
        /*0b98*/ 	.word	0x00000000
        /*0b9c*/ 	.short	0x010a
        /*0b9e*/ 	.byte	0xff
	.zero		1


	//   ....[167]....
        /*0ba0*/ 	.word	0x0000a250
        /*0ba4*/ 	.word	0x00000000
        /*0ba8*/ 	.word	0x00000000
        /*0bac*/ 	.short	0x010a
        /*0bae*/ 	.byte	0xff
	.zero		1


	//   ....[168]....
        /*0bb0*/ 	.word	0x0000a2b0
        /*0bb4*/ 	.word	0x00000000
        /*0bb8*/ 	.word	0x00000000
        /*0bbc*/ 	.short	0x010a
        /*0bbe*/ 	.byte	0xff
	.zero		1


	//   ....[169]....
        /*0bc0*/ 	.word	0x0000a310
        /*0bc4*/ 	.word	0x00000000
        /*0bc8*/ 	.word	0x00000000
        /*0bcc*/ 	.short	0x010a
        /*0bce*/ 	.byte	0xff
	.zero		1


	//   ....[170]....
        /*0bd0*/ 	.word	0x0000a370
        /*0bd4*/ 	.word	0x00000000
        /*0bd8*/ 	.word	0x00000000
        /*0bdc*/ 	.short	0x010a
        /*0bde*/ 	.byte	0xff
	.zero		1


	//   ....[171]....
        /*0be0*/ 	.word	0x0000a3d0
        /*0be4*/ 	.word	0x00000000
        /*0be8*/ 	.word	0x00000000
        /*0bec*/ 	.short	0x010a
        /*0bee*/ 	.byte	0xff
	.zero		1


	//   ....[172]....
        /*0bf0*/ 	.word	0x0000a430
        /*0bf4*/ 	.word	0x00000000
        /*0bf8*/ 	.word	0x00000000
        /*0bfc*/ 	.short	0x010a
        /*0bfe*/ 	.byte	0xff
	.zero		1


	//   ....[173]....
        /*0c00*/ 	.word	0x0000a490
        /*0c04*/ 	.word	0x00000000
        /*0c08*/ 	.word	0x00000000
        /*0c0c*/ 	.short	0x010a
        /*0c0e*/ 	.byte	0xff
	.zero		1


	//   ....[174]....
        /*0c10*/ 	.word	0x0000a4f0
        /*0c14*/ 	.word	0x00000000
        /*0c18*/ 	.word	0x00000000
        /*0c1c*/ 	.short	0x010a
        /*0c1e*/ 	.byte	0xff
	.zero		1


	//   ....[175]....
        /*0c20*/ 	.word	0x0000a550
        /*0c24*/ 	.word	0x00000000
        /*0c28*/ 	.word	0x00000000
        /*0c2c*/ 	.short	0x010a
        /*0c2e*/ 	.byte	0xff
	.zero		1


	//   ....[176]....
        /*0c30*/ 	.word	0x0000a5a0
        /*0c34*/ 	.word	0x00000002
        /*0c38*/ 	.word	0x00000230
        /*0c3c*/ 	.short	0x010a
        /*0c3e*/ 	.byte	0xff
	.zero		1


	//   ....[177]....
        /*0c40*/ 	.word	0x0000a600
        /*0c44*/ 	.word	0x00000002
        /*0c48*/ 	.word	0x000001e0
        /*0c4c*/ 	.short	0x010a
        /*0c4e*/ 	.byte	0xff
	.zero		1


	//   ....[178]....
        /*0c50*/ 	.word	0x0000a650
        /*0c54*/ 	.word	0x00000002
        /*0c58*/ 	.word	0x000001d0
        /*0c5c*/ 	.short	0x010a
        /*0c5e*/ 	.byte	0xff
	.zero		1


	//   ....[179]....
        /*0c60*/ 	.word	0x0000a6b0
        /*0c64*/ 	.word	0x00000000
        /*0c68*/ 	.word	0x000001e0
        /*0c6c*/ 	.short	0x010a
        /*0c6e*/ 	.byte	0xff
	.zero		1


	//   ....[180]....
        /*0c70*/ 	.word	0x0000a700
        /*0c74*/ 	.word	0x00000000
        /*0c78*/ 	.word	0x000001d0
        /*0c7c*/ 	.short	0x010a
        /*0c7e*/ 	.byte	0xff
	.zero		1


	//   ....[181]....
        /*0c80*/ 	.word	0x0000a760
        /*0c84*/ 	.word	0x00000003
        /*0c88*/ 	.word	0x00000210
        /*0c8c*/ 	.short	0x010a
        /*0c8e*/ 	.byte	0xff
	.zero		1


	//   ....[182]....
        /*0c90*/ 	.word	0x0000a7c0
        /*0c94*/ 	.word	0x00000000
        /*0c98*/ 	.word	0x00000000
        /*0c9c*/ 	.short	0x010a
        /*0c9e*/ 	.byte	0xff
	.zero		1


	//   ....[183]....
        /*0ca0*/ 	.word	0x0000a820
        /*0ca4*/ 	.word	0x00000000
        /*0ca8*/ 	.word	0x00000000
        /*0cac*/ 	.short	0x010a
        /*0cae*/ 	.byte	0xff
	.zero		1


	//   ....[184]....
        /*0cb0*/ 	.word	0x0000a880
        /*0cb4*/ 	.word	0x00000000
        /*0cb8*/ 	.word	0x00000000
        /*0cbc*/ 	.short	0x010a
        /*0cbe*/ 	.byte	0xff
	.zero		1


	//   ....[185]....
        /*0cc0*/ 	.word	0x0000a8e0
        /*0cc4*/ 	.word	0x00000000
        /*0cc8*/ 	.word	0x00000000
        /*0ccc*/ 	.short	0x010a
        /*0cce*/ 	.byte	0xff
	.zero		1


	//   ....[186]....
        /*0cd0*/ 	.word	0x0000a940
        /*0cd4*/ 	.word	0x00000000
        /*0cd8*/ 	.word	0x00000000
        /*0cdc*/ 	.short	0x010a
        /*0cde*/ 	.byte	0xff
	.zero		1


	//   ....[187]....
        /*0ce0*/ 	.word	0x0000a990
        /*0ce4*/ 	.word	0x00000003
        /*0ce8*/ 	.word	0x000001d0
        /*0cec*/ 	.short	0x010a
        /*0cee*/ 	.byte	0xff
	.zero		1


	//   ....[188]....
        /*0cf0*/ 	.word	0x0000a9f0
        /*0cf4*/ 	.word	0x00000000
        /*0cf8*/ 	.word	0x000001c8
        /*0cfc*/ 	.short	0x010a
        /*0cfe*/ 	.byte	0xff
	.zero		1


	//   ....[189]....
        /*0d00*/ 	.word	0x0000aa50
        /*0d04*/ 	.word	0x00000003
        /*0d08*/ 	.word	0x000001b8
        /*0d0c*/ 	.short	0x010a
        /*0d0e*/ 	.byte	0xff
	.zero		1


	//   ....[190]....
        /*0d10*/ 	.word	0x0000aaa0
        /*0d14*/ 	.word	0x00000000
        /*0d18*/ 	.word	0x000001d0
        /*0d1c*/ 	.short	0x010a
        /*0d1e*/ 	.byte	0xff
	.zero		1


	//   ....[191]....
        /*0d20*/ 	.word	0x0000ab00
        /*0d24*/ 	.word	0x00000000
        /*0d28*/ 	.word	0x000001b0
        /*0d2c*/ 	.short	0x010a
        /*0d2e*/ 	.byte	0xff
	.zero		1


	//   ....[192]....
        /*0d30*/ 	.word	0x0000ab80
        /*0d34*/ 	.word	0x00000000
        /*0d38*/ 	.word	0x000001f0
        /*0d3c*/ 	.short	0x010a
        /*0d3e*/ 	.byte	0xff
	.zero		1


	//----- nvinfo : EIATTR_NUM_MBARRIERS
	.align		4
.L_44:
        /*0d40*/ 	.byte	0x03, 0x38
        /*0d42*/ 	.short	0x004a


	//----- nvinfo : EIATTR_EXIT_INSTR_OFFSETS
	.align		4
        /*0d44*/ 	.byte	0x04, 0x1c
        /*0d46*/ 	.short	(.L_46 - .L_45)


	//   ....[0]....
.L_45:
        /*0d48*/ 	.word	0x00003850


	//   ....[1]....
        /*0d4c*/ 	.word	0x00003d40


	//   ....[2]....
        /*0d50*/ 	.word	0x00003da0


	//   ....[3]....
        /*0d54*/ 	.word	0x00004bb0


	//   ....[4]....
        /*0d58*/ 	.word	0x00005b70


	//   ....[5]....
        /*0d5c*/ 	.word	0x00005bb0


	//   ....[6]....
        /*0d60*/ 	.word	0x00009a70


	//----- nvinfo : EIATTR_MAX_THREADS
	.align		4
.L_46:
        /*0d64*/ 	.byte	0x04, 0x05
        /*0d66*/ 	.short	(.L_48 - .L_47)
.L_47:
        /*0d68*/ 	.word	0x00000100
        /*0d6c*/ 	.word	0x00000001
        /*0d70*/ 	.word	0x00000001


	//----- nvinfo : EIATTR_CRS_STACK_SIZE
	.align		4
.L_48:
        /*0d74*/ 	.byte	0x04, 0x1e
        /*0d76*/ 	.short	(.L_50 - .L_49)
.L_49:
        /*0d78*/ 	.word	0x00000000


	//----- nvinfo : EIATTR_CBANK_PARAM_SIZE
	.align		4
.L_50:
        /*0d7c*/ 	.byte	0x03, 0x19
        /*0d7e*/ 	.short	0x0800


	//----- nvinfo : EIATTR_PARAM_CBANK
	.align		4
        /*0d80*/ 	.byte	0x04, 0x0a
        /*0d82*/ 	.short	(.L_52 - .L_51)
	.align		4
.L_51:
        /*0d84*/ 	.word	index@(.nv.constant0._ZN7cutlass13device_kernelINS_4gemm6kernel13GemmUniversalIN4cute5tupleIJiiiiEEENS1_10collective13CollectiveMmaINS1_35MainloopSm100TmaUmmaWarpSpecializedILi27ELi2ELi4ENS5_IJNS4_1CILi2EEENSA_ILi1EEESC_EEEEENS5_IJNSA_ILi64EEENSA_ILi176EEENSA_ILi32EEEEEEaNS5_IJlSC_lEEEaSJ_NS4_8TiledMMAINS4_8MMA_AtomIJNS4_15SM100_MMA_S8_SSIaaiLi64ELi176ELNS4_4UMMA5MajorE0ELSO_0ELNSN_8SaturateE0EEEEEENS4_6LayoutINS5_IJSC_SC_SC_EEENS5_IJNSA_ILi0EEESU_SU_EEEEENS5_IJNS4_10UnderscoreESX_SX_EEEEENS4_13SM90_TMA_LOADENS4_14ComposedLayoutINS4_7SwizzleILi1ELi4ELi3EEENS4_18smem_ptr_flag_bitsILi8EEENSS_INS5_IJNSA_ILi8EEESH_EEENS5_IJSH_SC_EEEEEEEvNS4_8identityENS4_23SM90_TMA_LOAD_MULTICASTES1A_vS1B_EENS_8epilogue10collective18CollectiveEpilogueINS1E_23Sm100TmaWarpSpecializedILi1ELi1ELi88ELb0ELb0EEEJSI_NS5_IJNSS_ISF_SC_EENSS_ISG_SC_EEEEEaSJ_aSJ_NS1E_6fusion15FusionCallbacksIS1I_NS1M_17LinearCombinationIaiaiLNS_15FloatRoundStyleE2EEESI_S1L_JEEENS4_5SM1004TMEM4LOAD25SM100_TMEM_LOAD_16dp32b8xES10_NS11_INS12_ILi0ELi4ELi3EEES15_NSS_INS5_IJS16_NSA_ILi16EEEEEENS5_IJS1X_SC_EEEEEEENS4_39AutoVectorizingCopyWithAssumedAlignmentILi128EEENS4_14SM90_TMA_STOREES21_S23_S23_EEEvvEEEEvNT_6ParamsE)
        /*0d88*/ 	.short	0x0380
        /*0d8a*/ 	.short	0x0800


	//----- nvinfo : EIATTR_SW_WAR
	.align		4
.L_52:
        /*0d8c*/ 	.byte	0x04, 0x36
        /*0d8e*/ 	.short	(.L_54 - .L_53)
.L_53:
        /*0d90*/ 	.word	0x00000008
.L_54:


//--------------------- .nv.callgraph             --------------------------
	.section	.nv.callgraph,"",@"SHT_CUDA_CALLGRAPH"
	.align	4
	.sectionentsize	8
	.align		4
        /*0000*/ 	.word	0x00000000
	.align		4
        /*0004*/ 	.word	0xffffffff
	.align		4
        /*0008*/ 	.word	index@(_ZN7cutlass13device_kernelINS_4gemm6kernel13GemmUniversalIN4cute5tupleIJiiiiEEENS1_10collective13CollectiveMmaINS1_35MainloopSm100TmaUmmaWarpSpecializedILi27ELi2ELi4ENS5_IJNS4_1CILi2EEENSA_ILi1EEESC_EEEEENS5_IJNSA_ILi64EEENSA_ILi176EEENSA_ILi32EEEEEEaNS5_IJlSC_lEEEaSJ_NS4_8TiledMMAINS4_8MMA_AtomIJNS4_15SM100_MMA_S8_SSIaaiLi64ELi176ELNS4_4UMMA5MajorE0ELSO_0ELNSN_8SaturateE0EEEEEENS4_6LayoutINS5_IJSC_SC_SC_EEENS5_IJNSA_ILi0EEESU_SU_EEEEENS5_IJNS4_10UnderscoreESX_SX_EEEEENS4_13SM90_TMA_LOADENS4_14ComposedLayoutINS4_7SwizzleILi1ELi4ELi3EEENS4_18smem_ptr_flag_bitsILi8EEENSS_INS5_IJNSA_ILi8EEESH_EEENS5_IJSH_SC_EEEEEEEvNS4_8identityENS4_23SM90_TMA_LOAD_MULTICASTES1A_vS1B_EENS_8epilogue10collective18CollectiveEpilogueINS1E_23Sm100TmaWarpSpecializedILi1ELi1ELi88ELb0ELb0EEEJSI_NS5_IJNSS_ISF_SC_EENSS_ISG_SC_EEEEEaSJ_aSJ_NS1E_6fusion15FusionCallbacksIS1I_NS1M_17LinearCombinationIaiaiLNS_15FloatRoundStyleE2EEESI_S1L_JEEENS4_5SM1004TMEM4LOAD25SM100_TMEM_LOAD_16dp32b8xES10_NS11_INS12_ILi0ELi4ELi3EEES15_NSS_INS5_IJS16_NSA_ILi16EEEEEENS5_IJS1X_SC_EEEEEEENS4_39AutoVectorizingCopyWithAssumedAlignmentILi128EEENS4_14SM90_TMA_STOREES21_S23_S23_EEEvvEEEEvNT_6ParamsE)
	.align		4
        /*000c*/ 	.word	index@(__assertfail)
	.align		4
        /*0010*/ 	.word	0x00000000
	.align		4
        /*0014*/ 	.word	0xfffffffe
	.align		4
        /*0018*/ 	.word	0x00000000
	.align		4
        /*001c*/ 	.word	0xfffffffd
	.align		4
        /*0020*/ 	.word	0x00000000
	.align		4
        /*0024*/ 	.word	0xfffffffc


//--------------------- .nv.constant4             --------------------------
	.section	.nv.constant4,"a",@progbits
	.align	8
	.align		8
.nv.constant4:
        /*0000*/ 	.dword	__assertfail
	.align		8
        /*0008*/ 	.dword	__unnamed_1
	.align		8
        /*0010*/ 	.dword	_ZN40_INTERNAL_3ccf8951_4_k_cu_0d903868_308604cuda3std3__45__cpo5beginE
	.align		8
        /*0018*/ 	.dword	_ZN40_INTERNAL_3ccf8951_4_k_cu_0d903868_308604cuda3std3__45__cpo3endE
	.align		8
        /*0020*/ 	.dword	_ZN40_INTERNAL_3ccf8951_4_k_cu_0d903868_308604cuda3std3__45__cpo6cbeginE
	.align		8
        /*0028*/ 	.dword	_ZN40_INTERNAL_3ccf8951_4_k_cu_0d903868_308604cuda3std3__45__cpo4cendE
	.align		8
        /*0030*/ 	.dword	_ZN40_INTERNAL_3ccf8951_4_k_cu_0d903868_308604cuda3std3__442_GLOBAL__N__3ccf8951_4_k_cu_0d903868_308606ignoreE
	.align		8
        /*0038*/ 	.dword	_ZN40_INTERNAL_3ccf8951_4_k_cu_0d903868_308604cuda3std3__419piecewise_constructE
	.align		8
        /*0040*/ 	.dword	_ZN40_INTERNAL_3ccf8951_4_k_cu_0d903868_308604cuda3std3__48in_placeE
	.align		8
        /*0048*/ 	.dword	_ZN40_INTERNAL_3ccf8951_4_k_cu_0d903868_308604cuda3std6ranges3__45__cpo4swapE
	.align		8
        /*0050*/ 	.dword	_ZN40_INTERNAL_3ccf8951_4_k_cu_0d903868_308604cuda3std6ranges3__45__cpo9iter_moveE
	.align		8
        /*0058*/ 	.dword	_ZN40_INTERNAL_3ccf8951_4_k_cu_0d903868_308604cute7productE
	.align		8
        /*0060*/ 	.dword	_ZN40_INTERNAL_3ccf8951_4_k_cu_0d903868_308604cute1_E
	.align		8
        /*0068*/ 	.dword	$str$25
	.align		8
        /*0070*/ 	.dword	$str$26


//--------------------- .text._ZN7cutlass13device_kernelINS_4gemm6kernel13GemmUniversalIN4cute5tupleIJiiiiEEENS1_10collective13CollectiveMmaINS1_35MainloopSm100TmaUmmaWarpSpecializedILi27ELi2ELi4ENS5_IJNS4_1CILi2EEENSA_ILi1EEESC_EEEEENS5_IJNSA_ILi64EEENSA_ILi176EEENSA_ILi32EEEEEEaNS5_IJlSC_lEEEaSJ_NS4_8TiledMMAINS4_8MMA_AtomIJNS4_15SM100_MMA_S8_SSIaaiLi64ELi176ELNS4_4UMMA5MajorE0ELSO_0ELNSN_8SaturateE0EEEEEENS4_6LayoutINS5_IJSC_SC_SC_EEENS5_IJNSA_ILi0EEESU_SU_EEEEENS5_IJNS4_10UnderscoreESX_SX_EEEEENS4_13SM90_TMA_LOADENS4_14ComposedLayoutINS4_7SwizzleILi1ELi4ELi3EEENS4_18smem_ptr_flag_bitsILi8EEENSS_INS5_IJNSA_ILi8EEESH_EEENS5_IJSH_SC_EEEEEEEvNS4_8identityENS4_23SM90_TMA_LOAD_MULTICASTES1A_vS1B_EENS_8epilogue10collective18CollectiveEpilogueINS1E_23Sm100TmaWarpSpecializedILi1ELi1ELi88ELb0ELb0EEEJSI_NS5_IJNSS_ISF_SC_EENSS_ISG_SC_EEEEEaSJ_aSJ_NS1E_6fusion15FusionCallbacksIS1I_NS1M_17LinearCombinationIaiaiLNS_15FloatRoundStyleE2EEESI_S1L_JEEENS4_5SM1004TMEM4LOAD25SM100_TMEM_LOAD_16dp32b8xES10_NS11_INS12_ILi0ELi4ELi3EEES15_NSS_INS5_IJS16_NSA_ILi16EEEEEENS5_IJS1X_SC_EEEEEEENS4_39AutoVectorizingCopyWithAssumedAlignmentILi128EEENS4_14SM90_TMA_STOREES21_S23_S23_EEEvvEEEEvNT_6ParamsE --------------------------
	.section	.text._ZN7cutlass13device_kernelINS_4gemm6kernel13GemmUniversalIN4cute5tupleIJiiiiEEENS1_10collective13CollectiveMmaINS1_35MainloopSm100TmaUmmaWarpSpecializedILi27ELi2ELi4ENS5_IJNS4_1CILi2EEENSA_ILi1EEESC_EEEEENS5_IJNSA_ILi64EEENSA_ILi176EEENSA_ILi32EEEEEEaNS5_IJlSC_lEEEaSJ_NS4_8TiledMMAINS4_8MMA_AtomIJNS4_15SM100_MMA_S8_SSIaaiLi64ELi176ELNS4_4UMMA5MajorE0ELSO_0ELNSN_8SaturateE0EEEEEENS4_6LayoutINS5_IJSC_SC_SC_EEENS5_IJNSA_ILi0EEESU_SU_EEEEENS5_IJNS4_10UnderscoreESX_SX_EEEEENS4_13SM90_TMA_LOADENS4_14ComposedLayoutINS4_7SwizzleILi1ELi4ELi3EEENS4_18smem_ptr_flag_bitsILi8EEENSS_INS5_IJNSA_ILi8EEESH_EEENS5_IJSH_SC_EEEEEEEvNS4_8identityENS4_23SM90_TMA_LOAD_MULTICASTES1A_vS1B_EENS_8epilogue10collective18CollectiveEpilogueINS1E_23Sm100TmaWarpSpecializedILi1ELi1ELi88ELb0ELb0EEEJSI_NS5_IJNSS_ISF_SC_EENSS_ISG_SC_EEEEEaSJ_aSJ_NS1E_6fusion15FusionCallbacksIS1I_NS1M_17LinearCombinationIaiaiLNS_15FloatRoundStyleE2EEESI_S1L_JEEENS4_5SM1004TMEM4LOAD25SM100_TMEM_LOAD_16dp32b8xES10_NS11_INS12_ILi0ELi4ELi3EEES15_NSS_INS5_IJS16_NSA_ILi16EEEEEENS5_IJS1X_SC_EEEEEEENS4_39AutoVectorizingCopyWithAssumedAlignmentILi128EEENS4_14SM90_TMA_STOREES21_S23_S23_EEEvvEEEEvNT_6ParamsE,"ax",@progbits
	.align	128
.text._ZN7cutlass13device_kernelINS_4gemm6kernel13GemmUniversalIN4cute5tupleIJiiiiEEENS1_10collective13CollectiveMmaINS1_35MainloopSm100TmaUmmaWarpSpecializedILi27ELi2ELi4ENS5_IJNS4_1CILi2EEENSA_ILi1EEESC_EEEEENS5_IJNSA_ILi64EEENSA_ILi176EEENSA_ILi32EEEEEEaNS5_IJlSC_lEEEaSJ_NS4_8TiledMMAINS4_8MMA_AtomIJNS4_15SM100_MMA_S8_SSIaaiLi64ELi176ELNS4_4UMMA5MajorE0ELSO_0ELNSN_8SaturateE0EEEEEENS4_6LayoutINS5_IJSC_SC_SC_EEENS5_IJNSA_ILi0EEESU_SU_EEEEENS5_IJNS4_10UnderscoreESX_SX_EEEEENS4_13SM90_TMA_LOADENS4_14ComposedLayoutINS4_7SwizzleILi1ELi4ELi3EEENS4_18smem_ptr_flag_bitsILi8EEENSS_INS5_IJNSA_ILi8EEESH_EEENS5_IJSH_SC_EEEEEEEvNS4_8identityENS4_23SM90_TMA_LOAD_MULTICASTES1A_vS1B_EENS_8epilogue10collective18CollectiveEpilogueINS1E_23Sm100TmaWarpSpecializedILi1ELi1ELi88ELb0ELb0EEEJSI_NS5_IJNSS_ISF_SC_EENSS_ISG_SC_EEEEEaSJ_aSJ_NS1E_6fusion15FusionCallbacksIS1I_NS1M_17LinearCombinationIaiaiLNS_15FloatRoundStyleE2EEESI_S1L_JEEENS4_5SM1004TMEM4LOAD25SM100_TMEM_LOAD_16dp32b8xES10_NS11_INS12_ILi0ELi4ELi3EEES15_NSS_INS5_IJS16_NSA_ILi16EEEEEENS5_IJS1X_SC_EEEEEEENS4_39AutoVectorizingCopyWithAssumedAlignmentILi128EEENS4_14SM90_TMA_STOREES21_S23_S23_EEEvvEEEEvNT_6ParamsE:
        .type           _ZN7cutlass13device_kernelINS_4gemm6kernel13GemmUniversalIN4cute5tupleIJiiiiEEENS1_10collective13CollectiveMmaINS1_35MainloopSm100TmaUmmaWarpSpecializedILi27ELi2ELi4ENS5_IJNS4_1CILi2EEENSA_ILi1EEESC_EEEEENS5_IJNSA_ILi64EEENSA_ILi176EEENSA_ILi32EEEEEEaNS5_IJlSC_lEEEaSJ_NS4_8TiledMMAINS4_8MMA_AtomIJNS4_15SM100_MMA_S8_SSIaaiLi64ELi176ELNS4_4UMMA5MajorE0ELSO_0ELNSN_8SaturateE0EEEEEENS4_6LayoutINS5_IJSC_SC_SC_EEENS5_IJNSA_ILi0EEESU_SU_EEEEENS5_IJNS4_10UnderscoreESX_SX_EEEEENS4_13SM90_TMA_LOADENS4_14ComposedLayoutINS4_7SwizzleILi1ELi4ELi3EEENS4_18smem_ptr_flag_bitsILi8EEENSS_INS5_IJNSA_ILi8EEESH_EEENS5_IJSH_SC_EEEEEEEvNS4_8identityENS4_23SM90_TMA_LOAD_MULTICASTES1A_vS1B_EENS_8epilogue10collective18CollectiveEpilogueINS1E_23Sm100TmaWarpSpecializedILi1ELi1ELi88ELb0ELb0EEEJSI_NS5_IJNSS_ISF_SC_EENSS_ISG_SC_EEEEEaSJ_aSJ_NS1E_6fusion15FusionCallbacksIS1I_NS1M_17LinearCombinationIaiaiLNS_15FloatRoundStyleE2EEESI_S1L_JEEENS4_5SM1004TMEM4LOAD25SM100_TMEM_LOAD_16dp32b8xES10_NS11_INS12_ILi0ELi4ELi3EEES15_NSS_INS5_IJS16_NSA_ILi16EEEEEENS5_IJS1X_SC_EEEEEEENS4_39AutoVectorizingCopyWithAssumedAlignmentILi128EEENS4_14SM90_TMA_STOREES21_S23_S23_EEEvvEEEEvNT_6ParamsE,@function
        .size           _ZN7cutlass13device_kernelINS_4gemm6kernel13GemmUniversalIN4cute5tupleIJiiiiEEENS1_10collective13CollectiveMmaINS1_35MainloopSm100TmaUmmaWarpSpecializedILi27ELi2ELi4ENS5_IJNS4_1CILi2EEENSA_ILi1EEESC_EEEEENS5_IJNSA_ILi64EEENSA_ILi176EEENSA_ILi32EEEEEEaNS5_IJlSC_lEEEaSJ_NS4_8TiledMMAINS4_8MMA_AtomIJNS4_15SM100_MMA_S8_SSIaaiLi64ELi176ELNS4_4UMMA5MajorE0ELSO_0ELNSN_8SaturateE0EEEEEENS4_6LayoutINS5_IJSC_SC_SC_EEENS5_IJNSA_ILi0EEESU_SU_EEEEENS5_IJNS4_10UnderscoreESX_SX_EEEEENS4_13SM90_TMA_LOADENS4_14ComposedLayoutINS4_7SwizzleILi1ELi4ELi3EEENS4_18smem_ptr_flag_bitsILi8EEENSS_INS5_IJNSA_ILi8EEESH_EEENS5_IJSH_SC_EEEEEEEvNS4_8identityENS4_23SM90_TMA_LOAD_MULTICASTES1A_vS1B_EENS_8epilogue10collective18CollectiveEpilogueINS1E_23Sm100TmaWarpSpecializedILi1ELi1ELi88ELb0ELb0EEEJSI_NS5_IJNSS_ISF_SC_EENSS_ISG_SC_EEEEEaSJ_aSJ_NS1E_6fusion15FusionCallbacksIS1I_NS1M_17LinearCombinationIaiaiLNS_15FloatRoundStyleE2EEESI_S1L_JEEENS4_5SM1004TMEM4LOAD25SM100_TMEM_LOAD_16dp32b8xES10_NS11_INS12_ILi0ELi4ELi3EEES15_NSS_INS5_IJS16_NSA_ILi16EEEEEENS5_IJS1X_SC_EEEEEEENS4_39AutoVectorizingCopyWithAssumedAlignmentILi128EEENS4_14SM90_TMA_STOREES21_S23_S23_EEEvvEEEEvNT_6ParamsE,(.L_x_212 - _ZN7cutlass13device_kernelINS_4gemm6kernel13GemmUniversalIN4cute5tupleIJiiiiEEENS1_10collective13CollectiveMmaINS1_35MainloopSm100TmaUmmaWarpSpecializedILi27ELi2ELi4ENS5_IJNS4_1CILi2EEENSA_ILi1EEESC_EEEEENS5_IJNSA_ILi64EEENSA_ILi176EEENSA_ILi32EEEEEEaNS5_IJlSC_lEEEaSJ_NS4_8TiledMMAINS4_8MMA_AtomIJNS4_15SM100_MMA_S8_SSIaaiLi64ELi176ELNS4_4UMMA5MajorE0ELSO_0ELNSN_8SaturateE0EEEEEENS4_6LayoutINS5_IJSC_SC_SC_EEENS5_IJNSA_ILi0EEESU_SU_EEEEENS5_IJNS4_10UnderscoreESX_SX_EEEEENS4_13SM90_TMA_LOADENS4_14ComposedLayoutINS4_7SwizzleILi1ELi4ELi3EEENS4_18smem_ptr_flag_bitsILi8EEENSS_INS5_IJNSA_ILi8EEESH_EEENS5_IJSH_SC_EEEEEEEvNS4_8identityENS4_23SM90_TMA_LOAD_MULTICASTES1A_vS1B_EENS_8epilogue10collective18CollectiveEpilogueINS1E_23Sm100TmaWarpSpecializedILi1ELi1ELi88ELb0ELb0EEEJSI_NS5_IJNSS_ISF_SC_EENSS_ISG_SC_EEEEEaSJ_aSJ_NS1E_6fusion15FusionCallbacksIS1I_NS1M_17LinearCombinationIaiaiLNS_15FloatRoundStyleE2EEESI_S1L_JEEENS4_5SM1004TMEM4LOAD25SM100_TMEM_LOAD_16dp32b8xES10_NS11_INS12_ILi0ELi4ELi3EEES15_NSS_INS5_IJS16_NSA_ILi16EEEEEENS5_IJS1X_SC_EEEEEEENS4_39AutoVectorizingCopyWithAssumedAlignmentILi128EEENS4_14SM90_TMA_STOREES21_S23_S23_EEEvvEEEEvNT_6ParamsE)
        .other          _ZN7cutlass13device_kernelINS_4gemm6kernel13GemmUniversalIN4cute5tupleIJiiiiEEENS1_10collective13CollectiveMmaINS1_35MainloopSm100TmaUmmaWarpSpecializedILi27ELi2ELi4ENS5_IJNS4_1CILi2EEENSA_ILi1EEESC_EEEEENS5_IJNSA_ILi64EEENSA_ILi176EEENSA_ILi32EEEEEEaNS5_IJlSC_lEEEaSJ_NS4_8TiledMMAINS4_8MMA_AtomIJNS4_15SM100_MMA_S8_SSIaaiLi64ELi176ELNS4_4UMMA5MajorE0ELSO_0ELNSN_8SaturateE0EEEEEENS4_6LayoutINS5_IJSC_SC_SC_EEENS5_IJNSA_ILi0EEESU_SU_EEEEENS5_IJNS4_10UnderscoreESX_SX_EEEEENS4_13SM90_TMA_LOADENS4_14ComposedLayoutINS4_7SwizzleILi1ELi4ELi3EEENS4_18smem_ptr_flag_bitsILi8EEENSS_INS5_IJNSA_ILi8EEESH_EEENS5_IJSH_SC_EEEEEEEvNS4_8identityENS4_23SM90_TMA_LOAD_MULTICASTES1A_vS1B_EENS_8epilogue10collective18CollectiveEpilogueINS1E_23Sm100TmaWarpSpecializedILi1ELi1ELi88ELb0ELb0EEEJSI_NS5_IJNSS_ISF_SC_EENSS_ISG_SC_EEEEEaSJ_aSJ_NS1E_6fusion15FusionCallbacksIS1I_NS1M_17LinearCombinationIaiaiLNS_15FloatRoundStyleE2EEESI_S1L_JEEENS4_5SM1004TMEM4LOAD25SM100_TMEM_LOAD_16dp32b8xES10_NS11_INS12_ILi0ELi4ELi3EEES15_NSS_INS5_IJS16_NSA_ILi16EEEEEENS5_IJS1X_SC_EEEEEEENS4_39AutoVectorizingCopyWithAssumedAlignmentILi128EEENS4_14SM90_TMA_STOREES21_S23_S23_EEEvvEEEEvNT_6ParamsE,@"STO_CUDA_ENTRY STV_DEFAULT"
_ZN7cutlass13device_kernelINS_4gemm6kernel13GemmUniversalIN4cute5tupleIJiiiiEEENS1_10collective13CollectiveMmaINS1_35MainloopSm100TmaUmmaWarpSpecializedILi27ELi2ELi4ENS5_IJNS4_1CILi2EEENSA_ILi1EEESC_EEEEENS5_IJNSA_ILi64EEENSA_ILi176EEENSA_ILi32EEEEEEaNS5_IJlSC_lEEEaSJ_NS4_8TiledMMAINS4_8MMA_AtomIJNS4_15SM100_MMA_S8_SSIaaiLi64ELi176ELNS4_4UMMA5MajorE0ELSO_0ELNSN_8SaturateE0EEEEEENS4_6LayoutINS5_IJSC_SC_SC_EEENS5_IJNSA_ILi0EEESU_SU_EEEEENS5_IJNS4_10UnderscoreESX_SX_EEEEENS4_13SM90_TMA_LOADENS4_14ComposedLayoutINS4_7SwizzleILi1ELi4ELi3EEENS4_18smem_ptr_flag_bitsILi8EEENSS_INS5_IJNSA_ILi8EEESH_EEENS5_IJSH_SC_EEEEEEEvNS4_8identityENS4_23SM90_TMA_LOAD_MULTICASTES1A_vS1B_EENS_8epilogue10collective18CollectiveEpilogueINS1E_23Sm100TmaWarpSpecializedILi1ELi1ELi88ELb0ELb0EEEJSI_NS5_IJNSS_ISF_SC_EENSS_ISG_SC_EEEEEaSJ_aSJ_NS1E_6fusion15FusionCallbacksIS1I_NS1M_17LinearCombinationIaiaiLNS_15FloatRoundStyleE2EEESI_S1L_JEEENS4_5SM1004TMEM4LOAD25SM100_TMEM_LOAD_16dp32b8xES10_NS11_INS12_ILi0ELi4ELi3EEES15_NSS_INS5_IJS16_NSA_ILi16EEEEEENS5_IJS1X_SC_EEEEEEENS4_39AutoVectorizingCopyWithAssumedAlignmentILi128EEENS4_14SM90_TMA_STOREES21_S23_S23_EEEvvEEEEvNT_6ParamsE:
[----:B------:R-:W1:Y:S01]  /*0000*/  LDC R1, c[0x0][0x37c] ;  /* 0x0000df00ff017b82 */ /* 0x000e620000000800 */
[----:B------:R-:W2:Y:S01]  /*0010*/  S2R R194, SR_TID.X ;  /* 0x0000000000c27919 */ /* 0x000ea20000002100 */
[----:B------:R-:W3:Y:S01]  /*0020*/  LDCU.64 UR6, c[0x0][0x890] ;  /* 0x00011200ff0677ac */ /* 0x000ee20008000a00 */
[----:B------:R-:W-:Y:S02]  /*0030*/  PRMT R187, RZ, 0x7610, R187 ;  /* 0x00007610ffbb7816 */ /* 0x000fe400000000bb */
[----:B------:R-:W-:Y:S01]  /*0040*/  ELECT P3, URZ, PT ;  /* 0x0000000000ff782f */ /* 0x000fe20003860000 */
[----:B------:R-:W4:Y:S01]  /*0050*/  LDCU.64 UR56, c[0x0][0x358] ;  /* 0x00006b00ff3877ac */ /* 0x000f220008000a00 */
[----:B---3--:R-:W-:-:S04]  /*0060*/  UISETP.NE.U32.AND UP0, UPT, UR6, URZ, UPT ;  /* 0x000000ff0600728c */ /* 0x008fc8000bf05070 */
[----:B------:R-:W-:Y:S01]  /*0070*/  UISETP.NE.AND.EX UP0, UPT, UR7, URZ, UPT, UP0 ;  /* 0x000000ff0700728c */ /* 0x000fe2000bf05300 */
[----:B--2---:R-:W-:-:S05]  /*0080*/  SHF.R.U32.HI R188, RZ, 0x5, R194 ;  /* 0x00000005ffbc7819 */ /* 0x004fca00000116c2 */
[----:B------:R-:W2:Y:S02]  /*0090*/  SHFL.IDX PT, R0, R188, RZ, 0x1f ;  /* 0x00001fffbc007589 */ /* 0x000ea400000e0000 */
[----:B--2---:R-:W-:Y:S01]  /*00a0*/  R2UR UR5, R0 ;  /* 0x00000000000572ca */ /* 0x004fe200000e0000 */
[----:B-1--4-:R-:W-:-:S14]  /*00b0*/  BRA.U UP0, `(.L_x_0) ;  /* 0x00000001002c7547 */ /* 0x012fdc000b800000 */
[----:B------:R-:W1:Y:S02]  /*00c0*/  LDCU.64 UR8, c[0x0][0x888] ;  /* 0x00011100ff0877ac */ /* 0x000e640008000a00 */
[----:B-1----:R-:W-:-:S04]  /*00d0*/  UISETP.NE.U32.AND UP0, UPT, UR8, URZ, UPT ;  /* 0x000000ff0800728c */ /* 0x002fc8000bf05070 */
[----:B------:R-:W-:-:S09]  /*00e0*/  UISETP.NE.AND.EX UP0, UPT, UR9, URZ, UPT, UP0 ;  /* 0x000000ff0900728c */ /* 0x000fd2000bf05300 */
[----:B------:R-:W-:Y:S05]  /*00f0*/  BRA.U !UP0, `(.L_x_1) ;  /* 0x0000000108147547 */ /* 0x000fea000b800000 */
[----:B------:R-:W1:Y:S02]  /*0100*/  LDC.64 R2, c[0x0][0x888] ;  /* 0x00022200ff027b82 */ /* 0x000e640000000a00 */
[----:B-1----:R-:W2:Y:S01]  /*0110*/  LDG.E R0, desc[UR56][R2.64] ;  /* 0x0000003802007981 */ /* 0x002ea2000c1e1900 */
[----:B------:R-:W-:Y:S01]  /*0120*/  HFMA2 R187, -RZ, RZ, 0, 5.9604644775390625e-08 ;  /* 0x00000001ffbb7431 */ /* 0x000fe200000001ff */
[----:B--2---:R-:W-:Y:S01]  /*0130*/  R2UR UR45, R0 ;  /* 0x00000000002d72ca */ /* 0x004fe200000e0000 */
[----:B------:R-:W-:Y:S05]  /*0140*/  BRA `(.L_x_0) ;  /* 0x0000000000087947 */ /* 0x000fea0003800000 */
.L_x_1:
[----:B------:R-:W-:Y:S01]  /*0150*/  HFMA2 R187, -RZ, RZ, 0, 5.9604644775390625e-08 ;  /* 0x00000001ffbb7431 */ /* 0x000fe200000001ff */
[----:B------:R-:W1:Y:S02]  /*0160*/  LDCU UR45, c[0x0][0x880] ;  /* 0x00011000ff2d77ac */ /* 0x000e640008000800 */
.L_x_0:
[----:B------:R-:W2:Y:S02]  /*0170*/  LDCU.64 UR8, c[0x0][0x8b0] ;  /* 0x00011600ff0877ac */ /* 0x000ea40008000a00 */
[----:B--2---:R-:W-:-:S04]  /*0180*/  UISETP.NE.U32.AND UP0, UPT, UR8, URZ, UPT ;  /* 0x000000ff0800728c */ /* 0x004fc8000bf05070 */
[----:B------:R-:W-:-:S09]  /*0190*/  UISETP.NE.AND.EX UP0, UPT, UR9, URZ, UPT, UP0 ;  /* 0x000000ff0900728c */ /* 0x000fd2000bf05300 */
[----:B------:R-:W-:Y:S05]  /*01a0*/  BRA.U UP0, `(.L_x_2) ;  /* 0x0000000100207547 */ /* 0x000fea000b800000 */
[----:B------:R-:W2:Y:S02]  /*01b0*/  LDCU.64 UR8, c[0x0][0x8a8] ;  /* 0x00011500ff0877ac */ /* 0x000ea40008000a00 */
[----:B--2---:R-:W-:-:S04]  /*01c0*/  UISETP.NE.U32.AND UP0, UPT, UR8, URZ, UPT ;  /* 0x000000ff0800728c */ /* 0x004fc8000bf05070 */
[----:B------:R-:W-:-:S09]  /*01d0*/  UISETP.NE.AND.EX UP0, UPT, UR9, URZ, UPT, UP0 ;  /* 0x000000ff0900728c */ /* 0x000fd2000bf05300 */
[----:B------:R-:W-:Y:S05]  /*01e0*/  BRA.U !UP0, `(.L_x_3) ;  /* 0x00000001080c7547 */ /* 0x000fea000b800000 */
[----:B------:R-:W2:Y:S02]  /*01f0*/  LDC.64 R16, c[0x0][0x8a8] ;  /* 0x00022a00ff107b82 */ /* 0x000ea40000000a00 */
[----:B--2---:R2:W5:Y:S01]  /*0200*/  LDG.E R16, desc[UR56][R16.64] ;  /* 0x0000003810107981 */ /* 0x004562000c1e1900 */
[----:B------:R-:W-:Y:S05]  /*0210*/  BRA `(.L_x_2) ;  /* 0x0000000000047947 */ /* 0x000fea0003800000 */
.L_x_3:
[----:B------:R-:W3:Y:S02]  /*0220*/  LDC R16, c[0x0][0x8a0] ;  /* 0x00022800ff107b82 */ /* 0x000ee40000000800 */
.L_x_2:
[----:B------:R-:W-:Y:S01]  /*0230*/  IMAD.U32 R0, RZ, RZ, UR5 ;  /* 0x00000005ff007e24 */ /* 0x000fe2000f8e00ff */
[----:B------:R-:W-:Y:S04]  /*0240*/  BSSY.RECONVERGENT B0, `(.L_x_4) ;  /* 0x000000c000007945 */ /* 0x000fe80003800200 */
[C---:B------:R-:W-:Y:S02]  /*0250*/  ISETP.NE.OR P1, PT, R0.reuse, 0x1, !P3 ;  /* 0x000000010000780c */ /* 0x040fe40005f25670 */
[----:B------:R-:W-:-:S11]  /*0260*/  ISETP.NE.OR P0, PT, R0, 0x3, !P3 ;  /* 0x000000030000780c */ /* 0x000fd60005f05670 */
[----:B------:R-:W-:Y:S05]  /*0270*/  @P1 BRA `(.L_x_5) ;  /* 0x0000000000201947 */ /* 0x000fea0003800000 */
[----:B------:R-:W4:Y:S02]  /*0280*/  LDCU.64 UR8, c[0x0][0x348] ;  /* 0x00006900ff0877ac */ /* 0x000f240008000a00 */
[----:B----4-:R-:W-:Y:S02]  /*0290*/  UIADD3 UR10, UP1, UPT, UR8, 0x80, URZ ;  /* 0x00000080080a7890 */ /* 0x010fe4000ff3e0ff */
[----:B------:R-:W-:Y:S02]  /*02a0*/  UIADD3 UR8, UP0, UPT, UR8, 0x180, URZ ;  /* 0x0000018008087890 */ /* 0x000fe4000ff1e0ff */
[----:B------:R-:W-:Y:S02]  /*02b0*/  UIADD3.X UR11, UPT, UPT, URZ, UR9, URZ, UP1, !UPT ;  /* 0x00000009ff0b7290 */ /* 0x000fe40008ffe4ff */
[----:B------:R-:W-:-:S07]  /*02c0*/  UIADD3.X UR9, UPT, UPT, URZ, UR9, URZ, UP0, !UPT ;  /* 0x00000009ff097290 */ /* 0x000fce00087fe4ff */
[----:B------:R4:W-:Y:S02]  /*02d0*/  UTMACCTL.PF [UR10] ;  /* 0x000000000a0079b9 */ /* 0x0009e40008040000 */
[----:B------:R4:W-:Y:S02]  /*02e0*/  UTMACCTL.PF [UR8] ;  /* 0x00000000080079b9 */ /* 0x0009e40008040000 */
[----:B----4-:R-:W-:Y:S01]  /*02f0*/  NOP ;  /* 0x0000000000007918 */ /* 0x010fe20000000000 */
.L_x_5:
[----:B-1----:R-:W-:Y:S05]  /*0300*/  BSYNC.RECONVERGENT B0 ;  /* 0x0000000000007941 */ /* 0x002fea0003800200 */
.L_x_4:
[----:B------:R-:W-:Y:S04]  /*0310*/  BSSY.RECONVERGENT B0, `(.L_x_6) ;  /* 0x000000a000007945 */ /* 0x000fe80003800200 */
[----:B------:R-:W-:Y:S05]  /*0320*/  @P0 BRA `(.L_x_7) ;  /* 0x0000000000200947 */ /* 0x000fea0003800000 */
[----:B------:R-:W1:Y:S02]  /*0330*/  LDCU.64 UR8, c[0x0][0x348] ;  /* 0x00006900ff0877ac */ /* 0x000e640008000a00 */
[----:B-1----:R-:W-:Y:S02]  /*0340*/  UIADD3 UR10, UP1, UPT, UR8, 0x580, URZ ;  /* 0x00000580080a7890 */ /* 0x002fe4000ff3e0ff */
[----:B------:R-:W-:Y:S02]  /*0350*/  UIADD3 UR8, UP0, UPT, UR8, 0x680, URZ ;  /* 0x0000068008087890 */ /* 0x000fe4000ff1e0ff */
[----:B------:R-:W-:Y:S02]  /*0360*/  UIADD3.X UR11, UPT, UPT, URZ, UR9, URZ, UP1, !UPT ;  /* 0x00000009ff0b7290 */ /* 0x000fe40008ffe4ff */
[----:B------:R-:W-:-:S07]  /*0370*/  UIADD3.X UR9, UPT, UPT, URZ, UR9, URZ, UP0, !UPT ;  /* 0x00000009ff097290 */ /* 0x000fce00087fe4ff */
[----:B------:R1:W-:Y:S02]  /*0380*/  UTMACCTL.PF [UR10] ;  /* 0x000000000a0079b9 */ /* 0x0003e40008040000 */
[----:B------:R1:W-:Y:S02]  /*0390*/  UTMACCTL.PF [UR8] ;  /* 0x00000000080079b9 */ /* 0x0003e40008040000 */
[----:B-1----:R-:W-:Y:S01]  /*03a0*/  NOP ;  /* 0x0000000000007918 */ /* 0x002fe20000000000 */
.L_x_7:
[----:B------:R-:W-:Y:S05]  /*03b0*/  BSYNC.RECONVERGENT B0 ;  /* 0x0000000000007941 */ /* 0x000fea0003800200 */
.L_x_6:
[----:B------:R-:W1:Y:S01]  /*03c0*/  LDCU.64 UR8, c[0x0][0x888] ;  /* 0x00011100ff0877ac */ /* 0x000e620008000a00 */
[----:B------:R-:W-:Y:S02]  /*03d0*/  UISETP.EQ.U32.AND UP1, UPT, UR6, URZ, UPT ;  /* 0x000000ff0600728c */ /* 0x000fe4000bf22070 */
[----:B------:R-:W-:Y:S02]  /*03e0*/  UPLOP3.LUT UP3, UPT, UPT, UPT, UPT, 0x80, 0x8 ;  /* 0x000000000008789c */ /* 0x000fe40003f6f070 */
[----:B-1----:R-:W-:-:S04]  /*03f0*/  UISETP.NE.U32.AND UP0, UPT, UR8, URZ, UPT ;  /* 0x000000ff0800728c */ /* 0x002fc8000bf05070 */
[----:B------:R-:W-:-:S04]  /*0400*/  UISETP.NE.AND.EX UP2, UPT, UR9, URZ, UPT, UP0 ;  /* 0x000000ff0900728c */ /* 0x000fc8000bf45300 */
[----:B------:R-:W-:-:S04]  /*0410*/  UISETP.EQ.OR.EX UP4, UPT, UR7, URZ, !UP2, UP1 ;  /* 0x000000ff0700728c */ /* 0x000fc8000d782710 */
[----:B------:R-:W-:-:S05]  /*0420*/  UP2UR UR61, UPR, URZ, 0x10 ;  /* 0x00000010ff3d7883 */ /* 0x000fca0008000000 */
[----:B------:R-:W-:Y:S07]  /*0430*/  BRA.U !UP4, `(.L_x_8) ;  /* 0x000000010c1c7547 */ /* 0x000fee000b800000 */
[----:B------:R-:W-:Y:S02]  /*0440*/  UISETP.NE.U32.AND UP1, UPT, UR6, URZ, UPT ;  /* 0x000000ff0600728c */ /* 0x000fe4000bf25070 */
[----:B------:R-:W-:Y:S02]  /*0450*/  UISETP.NE.AND UP0, UPT, UR45, URZ, UPT ;  /* 0x000000ff2d00728c */ /* 0x000fe4000bf05270 */
[----:B------:R-:W-:Y:S02]  /*0460*/  UISETP.NE.AND.EX UP1, UPT, UR7, URZ, UPT, UP1 ;  /* 0x000000ff0700728c */ /* 0x000fe4000bf25310 */
[----:B------:R-:W-:-:S09]  /*0470*/  USEL UR4, URZ, 0xffffffff, UP2 ;  /* 0xffffffffff047887 */ /* 0x000fd20009000000 */
[----:B------:R-:W-:-:S04]  /*0480*/  @!UP1 USEL UR4, URZ, 0xffffffff, UP0 ;  /* 0xffffffffff049887 */ /* 0x000fc80008000000 */
[----:B------:R-:W-:-:S04]  /*0490*/  ULOP3.LUT UR4, UR4, 0x1, URZ, 0xc0, !UPT ;  /* 0x0000000104047892 */ /* 0x000fc8000f8ec0ff */
[----:B------:R-:W-:Y:S02]  /*04a0*/  UISETP.NE.U32.AND UP3, UPT, UR4, 0x1, UPT ;  /* 0x000000010400788c */ /* 0x000fe4000bf65070 */
.L_x_8:
[----:B------:R-:W1:Y:S02]  /*04b0*/  SHFL.IDX PT, R2, R188, RZ, 0x1f ;  /* 0x00001fffbc027589 */ /* 0x000e6400000e0000 */
[----:B-1----:R-:W-:-:S13]  /*04c0*/  ISETP.NE.AND P0, PT, R2, RZ, PT ;  /* 0x000000ff0200720c */ /* 0x002fda0003f05270 */
[----:B------:R-:W-:Y:S05]  /*04d0*/  @P0 BRA `(.L_x_9) ;  /* 0x00000004001c0947 */ /* 0x000fea0003800000 */
[----:B------:R-:W-:Y:S01]  /*04e0*/  ELECT P0, URZ, PT ;  /* 0x0000000000ff782f */ /* 0x000fe20003800000 */
[----:B------:R-:W-:-:S12]  /*04f0*/  BSSY.RECONVERGENT B0, `(.L_x_9) ;  /* 0x0000045000007945 */ /* 0x000fd80003800200 */
[----:B------:R-:W-:Y:S05]  /*0500*/  @!P0 BRA `(.L_x_10) ;  /* 0x00000004000c8947 */ /* 0x000fea0003800000 */
[----:B------:R-:W1:Y:S01]  /*0510*/  S2UR UR7, SR_CgaCtaId ;  /* 0x00000000000779c3 */ /* 0x000e620000008800 */
[----:B------:R-:W-:Y:S01]  /*0520*/  UMOV UR8, 0x400 ;  /* 0x0000040000087882 */ /* 0x000fe20000000000 */
[----:B------:R-:W-:Y:S01]  /*0530*/  UMOV UR6, 0x1 ;  /* 0x0000000100067882 */ /* 0x000fe20000000000 */
[----:B------:R-:W-:Y:S02]  /*0540*/  UMOV UR4, 0x2 ;  /* 0x0000000200047882 */ /* 0x000fe40000000000 */
[----:B------:R-:W-:-:S04]  /*0550*/  UIADD3 UR10, UPT, UPT, -UR4, 0x100000, URZ ;  /* 0x00100000040a7890 */ /* 0x000fc8000fffe1ff */
[----:B------:R-:W-:Y:S02]  /*0560*/  USHF.L.U32 UR11, UR10, 0xb, URZ ;  /* 0x0000000b0a0b7899 */ /* 0x000fe400080006ff */
[----:B------:R-:W-:Y:S02]  /*0570*/  USHF.L.U32 UR10, UR10, 0x1, URZ ;  /* 0x000000010a0a7899 */ /* 0x000fe400080006ff */
[----:B-1----:R-:W-:Y:S02]  /*0580*/  ULEA UR7, UR7, UR8, 0x18 ;  /* 0x0000000807077291 */ /* 0x002fe4000f8ec0ff */
[----:B------:R-:W-:-:S04]  /*0590*/  UIADD3 UR8, UPT, UPT, -UR6, 0x100000, URZ ;  /* 0x0010000006087890 */ /* 0x000fc8000fffe1ff */
[----:B------:R-:W-:Y:S02]  /*05a0*/  USHF.L.U32 UR9, UR8, 0xb, URZ ;  /* 0x0000000b08097899 */ /* 0x000fe400080006ff */
[----:B------:R-:W-:Y:S01]  /*05b0*/  USHF.L.U32 UR8, UR8, 0x1, URZ ;  /* 0x0000000108087899 */ /* 0x000fe200080006ff */
[----:B------:R-:W1:Y:S11]  /*05c0*/  FENCE.VIEW.ASYNC.S ;  /* 0x00000000000073c6 */ /* 0x000e760000000000 */
[----:B-1----:R1:W4:Y:S01]  /*05d0*/  SYNCS.EXCH.64 URZ, [UR7], UR8 ;  /* 0x0000000807ff75b2 */ /* 0x0023220008000100 */
[----:B------:R1:W1:Y:S01]  /*05e0*/  SYNCS.EXCH.64 URZ, [UR7+0xd8], UR10 ;  /* 0x0000d80a07ff75b2 */ /* 0x0002620008000100 */
        /* <DEDUP_REMOVED lines=52> */
[----:B----4-:R-:W-:Y:S01]  /*0930*/  NOP ;  /* 0x0000000000007918 */ /* 0x010fe20000000000 */
.L_x_10:
[----:B-1----:R-:W-:Y:S05]  /*0940*/  BSYNC.RECONVERGENT B0 ;  /* 0x0000000000007941 */ /* 0x002fea0003800200 */
.L_x_9:
[----:B------:R-:W1:Y:S01]  /*0950*/  SHFL.IDX PT, R2, R188, RZ, 0x1f ;  /* 0x00001fffbc027589 */ /* 0x000e6200000e0000 */
[----:B------:R-:W-:Y:S01]  /*0960*/  NOP ;  /* 0x0000000000007918 */ /* 0x000fe20000000000 */
[----:B-1----:R-:W-:-:S13]  /*0970*/  ISETP.NE.AND P0, PT, R2, 0x1, PT ;  /* 0x000000010200780c */ /* 0x002fda0003f05270 */
[----:B------:R-:W-:Y:S05]  /*0980*/  @P0 BRA `(.L_x_11) ;  /* 0x0000000000400947 */ /* 0x000fea0003800000 */
[----:B------:R-:W1:Y:S01]  /*0990*/  S2UR UR7, SR_CgaCtaId ;  /* 0x00000000000779c3 */ /* 0x000e620000008800 */
[----:B------:R-:W-:Y:S01]  /*09a0*/  UMOV UR8, 0x400 ;  /* 0x0000040000087882 */ /* 0x000fe20000000000 */
[----:B------:R-:W-:Y:S01]  /*09b0*/  UMOV UR6, 0x20 ;  /* 0x0000002000067882 */ /* 0x000fe20000000000 */
[----:B------:R-:W-:Y:S01]  /*09c0*/  UMOV UR4, 0x80 ;  /* 0x0000008000047882 */ /* 0x000fe20000000000 */
[----:B------:R-:W-:Y:S01]  /*09d0*/  ELECT P0, URZ, PT ;  /* 0x0000000000ff782f */ /* 0x000fe20003800000 */
        /* <DEDUP_REMOVED lines=8> */
[----:B-1----:R1:W4:Y:S01]  /*0a60*/  SYNCS.EXCH.64 URZ, [UR7+0x1b0], UR8 ;  /* 0x0001b00807ff75b2 */ /* 0x0023220008000100 */
[----:B------:R1:W1:Y:S01]  /*0a70*/  SYNCS.EXCH.64 URZ, [UR7+0x1b8], UR10 ;  /* 0x0001b80a07ff75b2 */ /* 0x0002620008000100 */
[----:B------:R-:W-:Y:S01]  /*0a80*/  NOP ;  /* 0x0000000000007918 */ /* 0x000fe20000000000 */
.L_x_11:
[----:B------:R-:W2:Y:S01]  /*0a90*/  SHFL.IDX PT, R2, R188, RZ, 0x1f ;  /* 0x00001fffbc027589 */ /* 0x000ea200000e0000 */
[----:B------:R-:W-:Y:S01]  /*0aa0*/  NOP ;  /* 0x0000000000007918 */ /* 0x000fe20000000000 */
[----:B--2---:R-:W-:-:S13]  /*0ab0*/  ISETP.NE.AND P0, PT, R2, 0x3, PT ;  /* 0x000000030200780c */ /* 0x004fda0003f05270 */
[----:B------:R-:W-:Y:S05]  /*0ac0*/  @P0 BRA `(.L_x_12) ;  /* 0x0000000000300947 */ /* 0x000fea0003800000 */
[----:B------:R-:W2:Y:S01]  /*0ad0*/  S2UR UR6, SR_CgaCtaId ;  /* 0x00000000000679c3 */ /* 0x000ea20000008800 */
[----:B-1----:R-:W-:Y:S01]  /*0ae0*/  UMOV UR7, 0x400 ;  /* 0x0000040000077882 */ /* 0x002fe20000000000 */
[----:B------:R-:W-:Y:S01]  /*0af0*/  UMOV UR4, 0x20 ;  /* 0x0000002000047882 */ /* 0x000fe20000000000 */
[----:B------:R-:W-:Y:S01]  /*0b00*/  ELECT P0, URZ, PT ;  /* 0x0000000000ff782f */ /* 0x000fe20003800000 */
[----:B------:R-:W-:-:S04]  /*0b10*/  UIADD3 UR8, UPT, UPT, -UR4, 0x100000, URZ ;  /* 0x0010000004087890 */ /* 0x000fc8000fffe1ff */
[----:B------:R-:W-:Y:S02]  /*0b20*/  USHF.L.U32 UR9, UR8, 0xb, URZ ;  /* 0x0000000b08097899 */ /* 0x000fe400080006ff */
[----:B------:R-:W-:Y:S02]  /*0b30*/  USHF.L.U32 UR8, UR8, 0x1, URZ ;  /* 0x0000000108087899 */ /* 0x000fe400080006ff */
[----:B--2---:R-:W-:Y:S01]  /*0b40*/  ULEA UR6, UR6, UR7, 0x18 ;  /* 0x0000000706067291 */ /* 0x004fe2000f8ec0ff */
[----:B------:R-:W1:Y:S11]  /*0b50*/  FENCE.VIEW.ASYNC.S ;  /* 0x00000000000073c6 */ /* 0x000e760000000000 */
[----:B-1----:R2:W1:Y:S01]  /*0b60*/  SYNCS.EXCH.64 URZ, [UR6+0x1c0], UR8 ;  /* 0x0001c00806ff75b2 */ /* 0x0024620008000100 */
[----:B------:R2:W1:Y:S02]  /*0b70*/  SYNCS.EXCH.64 URZ, [UR6+0x1c8], UR8 ;  /* 0x0001c80806ff75b2 */ /* 0x0004640008000100 */
[----:B--2---:R-:W-:Y:S01]  /*0b80*/  NOP ;  /* 0x0000000000007918 */ /* 0x004fe20000000000 */
.L_x_12:
[----:B------:R-:W2:Y:S01]  /*0b90*/  SHFL.IDX PT, R2, R188, RZ, 0x1f ;  /* 0x00001fffbc027589 */ /* 0x000ea200000e0000 */
[----:B------:R-:W-:Y:S01]  /*0ba0*/  NOP ;  /* 0x0000000000007918 */ /* 0x000fe20000000000 */
[----:B--2---:R-:W-:-:S13]  /*0bb0*/  ISETP.NE.AND P0, PT, R2, 0x4, PT ;  /* 0x000000040200780c */ /* 0x004fda0003f05270 */
[----:B------:R-:W-:Y:S05]  /*0bc0*/  @P0 BRA `(.L_x_13) ;  /* 0x00000000004c0947 */ /* 0x000fea0003800000 */
[----:B------:R-:W2:Y:S01]  /*0bd0*/  S2UR UR6, SR_CgaCtaId ;  /* 0x00000000000679c3 */ /* 0x000ea20000008800 */
[----:B-1----:R-:W-:Y:S01]  /*0be0*/  UMOV UR8, 0x1e0 ;  /* 0x000001e000087882 */ /* 0x002fe20000000000 */
[----:B------:R-:W-:Y:S01]  /*0bf0*/  UMOV UR7, 0x400 ;  /* 0x0000040000077882 */ /* 0x000fe20000000000 */
[----:B------:R-:W-:Y:S01]  /*0c00*/  USEL UR8, UR8, 0x1a0, UP3 ;  /* 0x000001a008087887 */ /* 0x000fe20009800000 */
[----:B------:R-:W-:Y:S01]  /*0c10*/  UMOV UR4, 0x1 ;  /* 0x0000000100047882 */ /* 0x000fe20000000000 */
[----:B------:R-:W-:Y:S01]  /*0c20*/  ELECT P0, URZ, PT ;  /* 0x0000000000ff782f */ /* 0x000fe20003800000 */
[----:B------:R-:W-:-:S04]  /*0c30*/  UIADD3 UR10, UPT, UPT, -UR4, 0x100000, URZ ;  /* 0x00100000040a7890 */ /* 0x000fc8000fffe1ff */
[----:B------:R-:W-:Y:S02]  /*0c40*/  USHF.L.U32 UR11, UR10, 0xb, URZ ;  /* 0x0000000b0a0b7899 */ /* 0x000fe400080006ff */
[----:B------:R-:W-:Y:S02]  /*0c50*/  USHF.L.U32 UR10, UR10, 0x1, URZ ;  /* 0x000000010a0a7899 */ /* 0x000fe400080006ff */
[----:B------:R-:W-:-:S04]  /*0c60*/  UIADD3 UR8, UPT, UPT, -UR8, 0x100000, URZ ;  /* 0x0010000008087890 */ /* 0x000fc8000fffe1ff */
[----:B------:R-:W-:Y:S02]  /*0c70*/  USHF.L.U32 UR9, UR8, 0xb, URZ ;  /* 0x0000000b08097899 */ /* 0x000fe400080006ff */
[----:B------:R-:W-:Y:S02]  /*0c80*/  USHF.L.U32 UR8, UR8, 0x1, URZ ;  /* 0x0000000108087899 */ /* 0x000fe400080006ff */
[----:B--2---:R-:W-:Y:S01]  /*0c90*/  ULEA UR6, UR6, UR7, 0x18 ;  /* 0x0000000706067291 */ /* 0x004fe2000f8ec0ff */
[----:B------:R-:W1:Y:S11]  /*0ca0*/  FENCE.VIEW.ASYNC.S ;  /* 0x00000000000073c6 */ /* 0x000e760000000000 */
[----:B-1----:R2:W1:Y:S01]  /*0cb0*/  SYNCS.EXCH.64 URZ, [UR6+0x1d0], UR10 ;  /* 0x0001d00a06ff75b2 */ /* 0x0024620008000100 */
[----:B------:R2:W1:Y:S01]  /*0cc0*/  SYNCS.EXCH.64 URZ, [UR6+0x1e0], UR8 ;  /* 0x0001e00806ff75b2 */ /* 0x0004620008000100 */
[----:B------:R2:W1:Y:S01]  /*0cd0*/  SYNCS.EXCH.64 URZ, [UR6+0x1d8], UR10 ;  /* 0x0001d80a06ff75b2 */ /* 0x0004620008000100 */
[----:B------:R2:W1:Y:S02]  /*0ce0*/  SYNCS.EXCH.64 URZ, [UR6+0x1e8], UR8 ;  /* 0x0001e80806ff75b2 */ /* 0x0004640008000100 */
[----:B--2---:R-:W-:Y:S01]  /*0cf0*/  NOP ;  /* 0x0000000000007918 */ /* 0x004fe20000000000 */
.L_x_13:
[----:B------:R-:W2:Y:S01]  /*0d00*/  SHFL.IDX PT, R2, R188, RZ, 0x1f ;  /* 0x00001fffbc027589 */ /* 0x000ea200000e0000 */
[----:B------:R-:W-:Y:S01]  /*0d10*/  NOP ;  /* 0x0000000000007918 */ /* 0x000fe20000000000 */
[----:B--2---:R-:W-:-:S13]  /*0d20*/  ISETP.NE.AND P0, PT, R2, 0x5, PT ;  /* 0x000000050200780c */ /* 0x004fda0003f05270 */
[----:B------:R-:W-:Y:S05]  /*0d30*/  @P0 BRA `(.L_x_14) ;  /* 0x0000000000580947 */ /* 0x000fea0003800000 */
[----:B-1----:R-:W1:Y:S01]  /*0d40*/  S2UR UR7, SR_CgaCtaId ;  /* 0x00000000000779c3 */ /* 0x002e620000008800 */
        /* <DEDUP_REMOVED lines=12> */
[----:B-1----:R2:W1:Y:S01]  /*0e10*/  SYNCS.EXCH.64 URZ, [UR7+0x1f0], UR8 ;  /* 0x0001f00807ff75b2 */ /* 0x0024620008000100 */
[----:B------:R2:W1:Y:S01]  /*0e20*/  SYNCS.EXCH.64 URZ, [UR7+0x210], UR10 ;  /* 0x0002100a07ff75b2 */ /* 0x0004620008000100 */
[----:B------:R2:W1:Y:S01]  /*0e30*/  SYNCS.EXCH.64 URZ, [UR7+0x1f8], UR8 ;  /* 0x0001f80807ff75b2 */ /* 0x0004620008000100 */
[----:B------:R2:W1:Y:S01]  /*0e40*/  SYNCS.EXCH.64 URZ, [UR7+0x218], UR10 ;  /* 0x0002180a07ff75b2 */ /* 0x0004620008000100 */
[----:B------:R2:W1:Y:S01]  /*0e50*/  SYNCS.EXCH.64 URZ, [UR7+0x200], UR8 ;  /* 0x0002000807ff75b2 */ /* 0x0004620008000100 */
[----:B------:R2:W1:Y:S01]  /*0e60*/  SYNCS.EXCH.64 URZ, [UR7+0x220], UR10 ;  /* 0x0002200a07ff75b2 */ /* 0x0004620008000100 */
[----:B------:R2:W1:Y:S01]  /*0e70*/  SYNCS.EXCH.64 URZ, [UR7+0x208], UR8 ;  /* 0x0002080807ff75b2 */ /* 0x0004620008000100 */
[----:B------:R2:W1:Y:S02]  /*0e80*/  SYNCS.EXCH.64 URZ, [UR7+0x228], UR10 ;  /* 0x0002280a07ff75b2 */ /* 0x0004640008000100 */
[----:B--2---:R-:W-:Y:S01]  /*0e90*/  NOP ;  /* 0x0000000000007918 */ /* 0x004fe20000000000 */
.L_x_14:
[----:B------:R-:W2:Y:S01]  /*0ea0*/  SHFL.IDX PT, R2, R188, RZ, 0x1f ;  /* 0x00001fffbc027589 */ /* 0x000ea200000e0000 */
[----:B------:R-:W1:Y:S01]  /*0eb0*/  S2UR UR60, SR_CgaCtaId ;  /* 0x00000000003c79c3 */ /* 0x000e620000008800 */
[----:B------:R-:W-:Y:S01]  /*0ec0*/  NOP ;  /* 0x0000000000007918 */ /* 0x000fe20000000000 */
[----:B--2---:R-:W-:-:S13]  /*0ed0*/  ISETP.NE.AND P0, PT, R2, 0x3, PT ;  /* 0x000000030200780c */ /* 0x004fda0003f05270 */
[----:B-1----:R-:W-:Y:S05]  /*0ee0*/  @P0 BRA `(.L_x_15) ;  /* 0x0000000000340947 */ /* 0x002fea0003800000 */
[----:B------:R-:W-:Y:S01]  /*0ef0*/  UMOV UR6, 0x400 ;  /* 0x0000040000067882 */ /* 0x000fe20000000000 */
[----:B------:R-:W-:Y:S01]  /*0f00*/  UMOV UR4, 0x20 ;  /* 0x0000002000047882 */ /* 0x000fe20000000000 */
[----:B------:R-:W-:Y:S02]  /*0f10*/  ULEA UR6, UR60, UR6, 0x18 ;  /* 0x000000063c067291 */ /* 0x000fe4000f8ec0ff */
[----:B------:R-:W-:-:S04]  /*0f20*/  UIADD3 UR8, UPT, UPT, -UR4, 0x100000, URZ ;  /* 0x0010000004087890 */ /* 0x000fc8000fffe1ff */
[----:B------:R-:W-:Y:S02]  /*0f30*/  USHF.L.U32 UR9, UR8, 0xb, URZ ;  /* 0x0000000b08097899 */ /* 0x000fe400080006ff */
[----:B------:R-:W-:Y:S01]  /*0f40*/  USHF.L.U32 UR8, UR8, 0x1, URZ ;  /* 0x0000000108087899 */ /* 0x000fe200080006ff */
[----:B------:R-:W-:Y:S01]  /*0f50*/  ELECT P0, URZ, PT ;  /* 0x0000000000ff782f */ /* 0x000fe20003800000 */
[----:B------:R-:W1:Y:S10]  /*0f60*/  FENCE.VIEW.ASYNC.S ;  /* 0x00000000000073c6 */ /* 0x000e740000000000 */
[----:B-1----:R1:W2:Y:S01]  /*0f70*/  SYNCS.EXCH.64 URZ, [UR6+0x230], UR8 ;  /* 0x0002300806ff75b2 */ /* 0x0022a20008000100 */
[----:B------:R1:W1:Y:S01]  /*0f80*/  SYNCS.EXCH.64 URZ, [UR6+0x240], UR8 ;  /* 0x0002400806ff75b2 */ /* 0x0002620008000100 */
[----:B------:R1:W1:Y:S01]  /*0f90*/  SYNCS.EXCH.64 URZ, [UR6+0x238], UR8 ;  /* 0x0002380806ff75b2 */ /* 0x0002620008000100 */
[----:B------:R1:W1:Y:S01]  /*0fa0*/  SYNCS.EXCH.64 URZ, [UR6+0x248], UR8 ;  /* 0x0002480806ff75b2 */ /* 0x0002620008000100 */
[----:B------:R-:W-:Y:S01]  /*0fb0*/  NOP ;  /* 0x0000000000007918 */ /* 0x000fe20000000000 */
.L_x_15:
[----:B------:R-:W3:Y:S01]  /*0fc0*/  LDCU UR4, c[0x0][0x36c] ;  /* 0x00006d80ff0477ac */ /* 0x000ee20008000800 */
[----:B------:R-:W-:Y:S01]  /*0fd0*/  ISETP.NE.OR P3, PT, R0, 0x2, !P3 ;  /* 0x000000020000780c */ /* 0x000fe20005f65670 */
[----:B------:R-:W-:Y:S01]  /*0fe0*/  NOP ;  /* 0x0000000000007918 */ /* 0x000fe20000000000 */
[----:B------:R-:W-:Y:S01]  /*0ff0*/  LOP3.LUT R0, R194, 0x1f, RZ, 0xc0, !PT ;  /* 0x0000001fc2007812 */ /* 0x000fe200078ec0ff */
[----:B------:R-:W-:Y:S02]  /*1000*/  UISETP.NE.AND UP4, UPT, UR5, 0x2, UPT ;  /* 0x000000020500788c */ /* 0x000fe4000bf85270 */
[----:B------:R-:W-:Y:S02]  /*1010*/  UISETP.NE.AND UP5, UPT, UR5, URZ, UPT ;  /* 0x000000ff0500728c */ /* 0x000fe4000bfa5270 */
[----:B---3--:R-:W-:-:S09]  /*1020*/  UISETP.EQ.U32.AND UP6, UPT, UR4, 0x1, UPT ;  /* 0x000000010400788c */ /* 0x008fd2000bfc2070 */
[----:B------:R-:W-:Y:S05]  /*1030*/  BRA.U !UP6, `(.L_x_16) ;  /* 0x000000010e087547 */ /* 0x000fea000b800000 */
[----:B-12-4-:R-:W-:Y:S01]  /*1040*/  UCGABAR_ARV ;  /* 0x00000000000079c7 */ /* 0x016fe20008000000 */
[----:B------:R-:W-:Y:S05]  /*1050*/  BRA `(.L_x_17) ;  /* 0x0000000000047947 */ /* 0x000fea0003800000 */
.L_x_16:
[----:B-12-4-:R-:W-:Y:S01]  /*1060*/  NOP ;  /* 0x0000000000007918 */ /* 0x016fe20000000000 */
.L_x_17:
[----:B------:R-:W1:Y:S01]  /*1070*/  S2UR UR59, SR_CTAID.X ;  /* 0x00000000003b79c3 */ /* 0x000e620000002500 */
[----:B------:R-:W-:-:S05]  /*1080*/  CS2R.32 R3, SR_CgaSize ;  /* 0x0000000000037805 */ /* 0x000fca0000008a00 */
[----:B------:R-:W-:-:S05]  /*1090*/  IMAD R3, R3, -0xa0, RZ ;  /* 0xffffff6003037824 */ /* 0x000fca00078e02ff */
[----:B------:R-:W-:-:S14]  /*10a0*/  R2UR UR6, R3 ;  /* 0x00000000030672ca */ /* 0x000fdc00000e0000 */
[----:B------:R-:W2:Y:S01]  /*10b0*/  LDCU UR6, c[0x0][UR6+0x2b0] ;  /* 0x00005600060677ac */ /* 0x000ea20008000800 */
[----:B------:R-:W-:-:S05]  /*10c0*/  CS2R.32 R3, SR_CgaSize ;  /* 0x0000000000037805 */ /* 0x000fca0000008a00 */
[----:B------:R-:W-:-:S05]  /*10d0*/  IMAD R3, R3, -0xa0, RZ ;  /* 0xffffff6003037824 */ /* 0x000fca00078e02ff */
[----:B------:R-:W-:-:S14]  /*10e0*/  R2UR UR4, R3 ;  /* 0x00000000030472ca */ /* 0x000fdc00000e0000 */
[----:B------:R-:W3:Y:S01]  /*10f0*/  LDCU UR4, c[0x0][UR4+0x2b4] ;  /* 0x00005680040477ac */ /* 0x000ee20008000800 */
[----:B------:R-:W4:Y:S01]  /*1100*/  S2UR UR58, SR_CTAID.Y ;  /* 0x00000000003a79c3 */ /* 0x000f220000002600 */
[----:B------:R-:W-:-:S05]  /*1110*/  CS2R.32 R3, SR_CgaSize ;  /* 0x0000000000037805 */ /* 0x000fca0000008a00 */
[----:B------:R-:W-:-:S05]  /*1120*/  IMAD R3, R3, -0xa0, RZ ;  /* 0xffffff6003037824 */ /* 0x000fca00078e02ff */
[----:B------:R-:W-:-:S14]  /*1130*/  R2UR UR7, R3 ;  /* 0x00000000030772ca */ /* 0x000fdc00000e0000 */
[----:B------:R-:W3:Y:S01]  /*1140*/  LDCU UR7, c[0x0][UR7+0x2a0] ;  /* 0x00005400070777ac */ /* 0x000ee20008000800 */
[----:B------:R-:W3:Y:S01]  /*1150*/  LDCU UR15, c[0x0][0xb24] ;  /* 0x00016480ff0f77ac */ /* 0x000ee20008000800 */
[----:B------:R-:W3:Y:S01]  /*1160*/  LDCU UR37, c[0x0][0xb24] ;  /* 0x00016480ff2577ac */ /* 0x000ee20008000800 */
[----:B------:R-:W3:Y:S01]  /*1170*/  LDCU UR12, c[0x0][0xb30] ;  /* 0x00016600ff0c77ac */ /* 0x000ee20008000800 */
[----:B-1----:R-:W-:-:S05]  /*1180*/  I2FP.F32.U32 R3, UR59 ;  /* 0x0000003b00037c45 */ /* 0x002fca0008201000 */
[----:B--2---:R-:W-:Y:S01]  /*1190*/  FMUL R3, R3, UR6 ;  /* 0x0000000603037c20 */ /* 0x004fe20008400000 */
[----:B------:R-:W-:-:S05]  /*11a0*/  CS2R.32 R2, SR_CgaSize ;  /* 0x0000000000027805 */ /* 0x000fca0000008a00 */
[----:B------:R-:W-:-:S05]  /*11b0*/  IMAD R2, R2, -0xa0, RZ ;  /* 0xffffff6002027824 */ /* 0x000fca00078e02ff */
[----:B------:R-:W-:-:S14]  /*11c0*/  R2UR UR6, R2 ;  /* 0x00000000020672ca */ /* 0x000fdc00000e0000 */
[----:B------:R-:W1:Y:S01]  /*11d0*/  LDCU UR6, c[0x0][UR6+0x2a4] ;  /* 0x00005480060677ac */ /* 0x000e620008000800 */
[----:B----4-:R-:W-:Y:S01]  /*11e0*/  I2FP.F32.U32 R2, UR58 ;  /* 0x0000003a00027c45 */ /* 0x010fe20008201000 */
[----:B------:R-:W2:Y:S04]  /*11f0*/  F2I.U32.TRUNC.NTZ R3, R3 ;  /* 0x0000000300037305 */ /* 0x000ea8000020f000 */
[----:B---3--:R-:W-:Y:S01]  /*1200*/  FMUL R2, R2, UR4 ;  /* 0x0000000402027c20 */ /* 0x008fe20008400000 */
[----:B------:R-:W-:-:S04]  /*1210*/  ULOP3.LUT UR4, UR60, 0x1, URZ, 0xc0, !UPT ;  /* 0x000000013c047892 */ /* 0x000fc8000f8ec0ff */
[----:B------:R-:W-:Y:S01]  /*1220*/  UISETP.NE.U32.AND UP0, UPT, UR4, 0x1, UPT ;  /* 0x000000010400788c */ /* 0x000fe2000bf05070 */
[----:B------:R-:W3:Y:S03]  /*1230*/  F2I.U32.TRUNC.NTZ R2, R2 ;  /* 0x0000000200027305 */ /* 0x000ee6000020f000 */
[----:B------:R-:W-:Y:S01]  /*1240*/  USEL UR4, URZ, 0xb00, UP0 ;  /* 0x00000b00ff047887 */ /* 0x000fe20008000000 */
[----:B--2---:R-:W-:Y:S02]  /*1250*/  R2UR UR47, R3 ;  /* 0x00000000032f72ca */ /* 0x004fe400000e0000 */
[----:B---3--:R-:W-:Y:S02]  /*1260*/  R2UR UR46, R2 ;  /* 0x00000000022e72ca */ /* 0x008fe400000e0000 */
[----:B------:R-:W-:-:S09]  /*1270*/  PRMT R2, RZ, 0x7610, R2 ;  /* 0x00007610ff027816 */ /* 0x000fd20000000002 */
[----:B------:R-:W-:-:S04]  /*1280*/  UIADD3 UR47, UPT, UPT, -UR47, URZ, URZ ;  /* 0x000000ff2f2f7290 */ /* 0x000fc8000fffe1ff */
[----:B------:R-:W-:Y:S02]  /*1290*/  UIMAD UR47, UR7, UR47, UR59 ;  /* 0x0000002f072f72a4 */ /* 0x000fe4000f8e023b */
[----:B------:R-:W-:-:S04]  /*12a0*/  UIADD3 UR46, UPT, UPT, -UR46, URZ, URZ ;  /* 0x000000ff2e2e7290 */ /* 0x000fc8000fffe1ff */
[----:B-1----:R-:W-:Y:S01]  /*12b0*/  UIMAD UR46, UR6, UR46, UR58 ;  /* 0x0000002e062e72a4 */ /* 0x002fe2000f8e023a */
[----:B------:R-:W-:Y:S11]  /*12c0*/  BRA.U UP5, `(.L_x_18) ;  /* 0x0000000105247547 */ /* 0x000ff6000b800000 */
[----:B------:R-:W-:-:S04]  /*12d0*/  UISETP.NE.AND UP0, UPT, UR46, URZ, UPT ;  /* 0x000000ff2e00728c */ /* 0x000fc8000bf05270 */
[----:B------:R-:W-:-:S04]  /*12e0*/  UISETP.EQ.OR UP0, UPT, UR47, URZ, !UP0 ;  /* 0x000000ff2f00728c */ /* 0x000fc8000c702670 */
[----:B------:R-:W-:Y:S02]  /*12f0*/  USEL UR7, URZ, 0x1, !UP0 ;  /* 0x00000001ff077887 */ /* 0x000fe4000c000000 */
[----:B------:R-:W-:-:S04]  /*1300*/  UISETP.NE.AND UP0, UPT, UR46, URZ, UPT ;  /* 0x000000ff2e00728c */ /* 0x000fc8000bf05270 */
[----:B------:R-:W-:Y:S02]  /*1310*/  USEL UR6, URZ, 0x2, UP0 ;  /* 0x00000002ff067887 */ /* 0x000fe40008000000 */
[----:B------:R-:W-:-:S04]  /*1320*/  UISETP.NE.AND UP0, UPT, UR47, 0x1, UPT ;  /* 0x000000012f00788c */ /* 0x000fc8000bf05270 */
[----:B------:R-:W-:-:S04]  /*1330*/  USEL UR6, UR6, 0x2, UP0 ;  /* 0x0000000206067887 */ /* 0x000fc80008000000 */
[----:B------:R-:W-:-:S06]  /*1340*/  UIADD3 UR6, UPT, UPT, UR7, UR6, URZ ;  /* 0x0000000607067290 */ /* 0x000fcc000fffe0ff */
[----:B------:R-:W-:-:S07]  /*1350*/  MOV R2, UR6 ;  /* 0x0000000600027c02 */ /* 0x000fce0008000f00 */
.L_x_18:
[----:B------:R-:W1:Y:S01]  /*1360*/  S2UR UR36, SR_CTAID.Z ;  /* 0x00000000002479c3 */ /* 0x000e620000002700 */
[----:B------:R-:W-:-:S09]  /*1370*/  UISETP.GE.AND UP0, UPT, UR15, 0x1, UPT ;  /* 0x000000010f00788c */ /* 0x000fd2000bf06270 */
[----:B------:R-:W-:Y:S05]  /*1380*/  BRA.U !UP0, `(.L_x_19) ;  /* 0x0000000108d47547 */ /* 0x000fea000b800000 */
[----:B------:R-:W2:Y:S01]  /*1390*/  LDCU.128 UR8, c[0x0][0xb10] ;  /* 0x00016200ff0877ac */ /* 0x000ea20008000c00 */
[----:B------:R-:W3:Y:S01]  /*13a0*/  LDCU UR14, c[0x0][0xb0c] ;  /* 0x00016180ff0e77ac */ /* 0x000ee20008000800 */
[----:B------:R-:W4:Y:S01]  /*13b0*/  LDCU UR17, c[0x0][0x370] ;  /* 0x00006e00ff1177ac */ /* 0x000f220008000800 */
[----:B------:R-:W1:Y:S01]  /*13c0*/  LDCU UR16, c[0x0][0x374] ;  /* 0x00006e80ff1077ac */ /* 0x000e620008000800 */
[----:B------:R-:W1:Y:S01]  /*13d0*/  LDCU UR13, c[0x0][0xb20] ;  /* 0x00016400ff0d77ac */ /* 0x000e620008000800 */
[----:B--2---:R-:W-:Y:S02]  /*13e0*/  UIMAD.WIDE.U32 UR6, UR59, UR8, URZ ;  /* 0x000000083b0672a5 */ /* 0x004fe4000f8e00ff */
[----:B---3--:R-:W-:Y:S02]  /*13f0*/  UISETP.NE.AND UP0, UPT, UR14, 0x1, UPT ;  /* 0x000000010e00788c */ /* 0x008fe4000bf05270 */
[----:B------:R-:W-:Y:S02]  /*1400*/  UIMAD.WIDE.U32 UR20, UR58, UR11, URZ ;  /* 0x0000000b3a1472a5 */ /* 0x000fe4000f8e00ff */
[----:B----4-:R-:W-:-:S02]  /*1410*/  UIMAD.WIDE.U32 UR18, UR17, UR8, URZ ;  /* 0x00000008111272a5 */ /* 0x010fc4000f8e00ff */
[----:B------:R-:W-:Y:S01]  /*1420*/  UISETP.NE.AND UP1, UPT, UR15, 0x1, UPT ;  /* 0x000000010f00788c */ /* 0x000fe2000bf25270 */
[----:B------:R-:W-:Y:S02]  /*1430*/  UMOV UR8, UR7 ;  /* 0x0000000700087c82 */ /* 0x000fe40008000000 */
[----:B------:R-:W2:Y:S01]  /*1440*/  LDCU.64 UR6, c[0x0][0xb28] ;  /* 0x00016500ff0677ac */ /* 0x000ea20008000a00 */
[----:B------:R-:W-:Y:S01]  /*1450*/  USHF.R.U32.HI UR8, URZ, UR9, UR8 ;  /* 0x00000009ff087299 */ /* 0x000fe20008011608 */
[----:B------:R-:W-:-:S03]  /*1460*/  UMOV UR18, UR19 ;  /* 0x0000001300127c82 */ /* 0x000fc60008000000 */
[----:B------:R-:W-:Y:S02]  /*1470*/  USEL UR8, UR59, UR8, !UP0 ;  /* 0x000000083b087287 */ /* 0x000fe4000c000000 */
[----:B------:R-:W-:Y:S02]  /*1480*/  @UP0 USHF.R.U32.HI UR17, URZ, UR9, UR18 ;  /* 0x00000009ff110299 */ /* 0x000fe40008011612 */
[----:B------:R-:W-:Y:S02]  /*1490*/  UISETP.NE.AND UP0, UPT, UR10, 0x1, UPT ;  /* 0x000000010a00788c */ /* 0x000fe4000bf05270 */
[----:B-1----:R-:W-:Y:S01]  /*14a0*/  UIMAD.WIDE.U32 UR18, UR16, UR11, URZ ;  /* 0x0000000b101272a5 */ /* 0x002fe2000f8e00ff */
[----:B------:R-:W-:Y:S02]  /*14b0*/  UMOV UR9, UR21 ;  /* 0x0000001500097c82 */ /* 0x000fe40008000000 */
[----:B------:R-:W-:-:S04]  /*14c0*/  USHF.R.U32.HI UR9, URZ, UR13, UR9 ;  /* 0x0000000dff097299 */ /* 0x000fc80008011609 */
[----:B------:R-:W-:Y:S01]  /*14d0*/  UMOV UR18, UR19 ;  /* 0x0000001300127c82 */ /* 0x000fe20008000000 */
[----:B------:R-:W-:Y:S02]  /*14e0*/  USEL UR9, UR58, UR9, !UP0 ;  /* 0x000000093a097287 */ /* 0x000fe4000c000000 */
[----:B------:R-:W-:Y:S02]  /*14f0*/  @UP0 USHF.R.U32.HI UR16, URZ, UR13, UR18 ;  /* 0x0000000dff100299 */ /* 0x000fe40008011612 */
[----:B--2---:R-:W-:Y:S02]  /*1500*/  UIMAD.WIDE.U32 UR18, UR17, UR6, URZ ;  /* 0x00000006111272a5 */ /* 0x004fe4000f8e00ff */
[----:B------:R-:W-:Y:S02]  /*1510*/  UIMAD.WIDE.U32 UR20, UR16, UR6, URZ ;  /* 0x00000006101472a5 */ /* 0x000fe4000f8e00ff */
[----:B------:R-:W-:-:S03]  /*1520*/  UIADD3 UR13, UPT, UPT, -UR8, URZ, URZ ;  /* 0x000000ff080d7290 */ /* 0x000fc6000fffe1ff */
[----:B------:R-:W-:Y:S01]  /*1530*/  UMOV UR18, UR19 ;  /* 0x0000001300127c82 */ /* 0x000fe20008000000 */
[----:B------:R-:W-:Y:S01]  /*1540*/  UIMAD UR13, UR14, UR13, UR59 ;  /* 0x0000000d0e0d72a4 */ /* 0x000fe2000f8e023b */
[----:B------:R-:W-:Y:S01]  /*1550*/  UMOV UR11, UR21 ;  /* 0x00000015000b7c82 */ /* 0x000fe20008000000 */
[----:B------:R-:W-:Y:S02]  /*1560*/  @UP1 USHF.R.U32.HI UR17, URZ, UR7, UR18 ;  /* 0x00000007ff111299 */ /* 0x000fe40008011612 */
[----:B------:R-:W-:Y:S02]  /*1570*/  @UP1 USHF.R.U32.HI UR16, URZ, UR7, UR11 ;  /* 0x00000007ff101299 */ /* 0x000fe4000801160b */
[----:B------:R-:W-:Y:S02]  /*1580*/  UIMAD UR11, UR17, UR15, URZ ;  /* 0x0000000f110b72a4 */ /* 0x000fe4000f8e02ff */
[----:B------:R-:W-:Y:S02]  /*1590*/  UIMAD UR16, UR16, UR15, URZ ;  /* 0x0000000f101072a4 */ /* 0x000fe4000f8e02ff */
[----:B------:R-:W-:-:S02]  /*15a0*/  UIMAD.WIDE.U32 UR20, UR9, UR6, URZ ;  /* 0x00000006091472a5 */ /* 0x000fc4000f8e00ff */
[----:B------:R-:W-:Y:S02]  /*15b0*/  UISETP.GE.AND UP0, UPT, UR9, UR16, UPT ;  /* 0x000000100900728c */ /* 0x000fe4000bf06270 */
[----:B------:R-:W-:Y:S02]  /*15c0*/  UIMAD.WIDE.U32 UR18, UR8, UR6, URZ ;  /* 0x00000006081272a5 */ /* 0x000fe4000f8e00ff */
[----:B------:R-:W-:Y:S01]  /*15d0*/  UISETP.GE.OR UP0, UPT, UR8, UR11, UP0 ;  /* 0x0000000b0800728c */ /* 0x000fe20008706670 */
[----:B------:R-:W-:Y:S01]  /*15e0*/  UMOV UR6, UR21 ;  /* 0x0000001500067c82 */ /* 0x000fe20008000000 */
[----:B------:R-:W-:Y:S02]  /*15f0*/  UIADD3 UR11, UPT, UPT, -UR9, URZ, URZ ;  /* 0x000000ff090b7290 */ /* 0x000fe4000fffe1ff */
[----:B------:R-:W-:Y:S02]  /*1600*/  USHF.R.U32.HI UR6, URZ, UR7, UR6 ;  /* 0x00000007ff067299 */ /* 0x000fe40008011606 */
[----:B------:R-:W-:-:S02]  /*1610*/  UIMAD UR11, UR10, UR11, UR58 ;  /* 0x0000000b0a0b72a4 */ /* 0x000fc4000f8e023a */
[----:B------:R-:W-:-:S03]  /*1620*/  USEL UR6, UR9, UR6, !UP1 ;  /* 0x0000000609067287 */ /* 0x000fc6000c800000 */
[----:B------:R-:W-:Y:S02]  /*1630*/  @!UP0 UMOV UR16, UR19 ;  /* 0x0000001300108c82 */ /* 0x000fe40008000000 */
[----:B------:R-:W-:Y:S02]  /*1640*/  @!UP0 USHF.R.U32.HI UR16, URZ, UR7, UR16 ;  /* 0x00000007ff108299 */ /* 0x000fe40008011610 */
[----:B------:R-:W-:Y:S02]  /*1650*/  UIADD3 UR7, UPT, UPT, -UR6, URZ, URZ ;  /* 0x000000ff06077290 */ /* 0x000fe4000fffe1ff */
[----:B------:R-:W-:Y:S02]  /*1660*/  @!UP0 USEL UR16, UR8, UR16, !UP1 ;  /* 0x0000001008108287 */ /* 0x000fe4000c800000 */
[----:B------:R-:W-:Y:S02]  /*1670*/  UIMAD UR7, UR15, UR7, UR9 ;  /* 0x000000070f0772a4 */ /* 0x000fe4000f8e0209 */
[----:B------:R-:W-:-:S02]  /*1680*/  @!UP0 UIADD3 UR6, UPT, UPT, UR6, -UR16, URZ ;  /* 0x8000001006068290 */ /* 0x000fc4000fffe0ff */
[----:B------:R-:W-:Y:S02]  /*1690*/  @!UP0 UIMAD UR7, UR7, UR17, UR16 ;  /* 0x00000011070782a4 */ /* 0x000fe4000f8e0210 */
[----:B------:R-:W-:-:S04]  /*16a0*/  @!UP0 UIMAD UR9, UR6, UR15, UR8 ;  /* 0x0000000f060982a4 */ /* 0x000fc8000f8e0208 */
[----:B------:R-:W-:Y:S01]  /*16b0*/  UIMAD UR58, UR9, UR10, UR11 ;  /* 0x0000000a093a72a4 */ /* 0x000fe2000f8e020b */
[----:B------:R-:W-:Y:S02]  /*16c0*/  @!UP0 UMOV UR8, UR7 ;  /* 0x0000000700088c82 */ /* 0x000fe40008000000 */
[----:B------:R-:W-:-:S12]  /*16d0*/  UIMAD UR59, UR8, UR14, UR13 ;  /* 0x0000000e083b72a4 */ /* 0x000fd8000f8e020d */
.L_x_19:
[----:B------:R-:W-:-:S09]  /*16e0*/  UISETP.NE.AND UP0, UPT, UR12, 0x1, UPT ;  /* 0x000000010c00788c */ /* 0x000fd2000bf05270 */
[----:B------:R-:W-:Y:S05]  /*16f0*/  BRA.U UP0, `(.L_x_20) ;  /* 0x0000000100447547 */ /* 0x000fea000b800000 */
[----:B------:R-:W2:Y:S01]  /*1700*/  LDCU.128 UR8, c[0x0][0xb10] ;  /* 0x00016200ff0877ac */ /* 0x000ea20008000c00 */
[----:B------:R-:W3:Y:S01]  /*1710*/  LDCU UR7, c[0x0][0xb0c] ;  /* 0x00016180ff0777ac */ /* 0x000ee20008000800 */
[----:B------:R-:W4:Y:S01]  /*1720*/  LDCU UR6, c[0x0][0xb20] ;  /* 0x00016400ff0677ac */ /* 0x000f220008000800 */
[----:B--2---:R-:W-:Y:S02]  /*1730*/  UIMAD.WIDE.U32 UR14, UR59, UR8, URZ ;  /* 0x000000083b0e72a5 */ /* 0x004fe4000f8e00ff */
[----:B------:R-:W-:Y:S02]  /*1740*/  UIMAD.WIDE.U32 UR12, UR58, UR11, URZ ;  /* 0x0000000b3a0c72a5 */ /* 0x000fe4000f8e00ff */
[----:B---3--:R-:W-:-:S03]  /*1750*/  UISETP.NE.AND UP0, UPT, UR7, 0x1, UPT ;  /* 0x000000010700788c */ /* 0x008fc6000bf05270 */
[----:B------:R-:W-:Y:S02]  /*1760*/  UMOV UR8, UR15 ;  /* 0x0000000f00087c82 */ /* 0x000fe40008000000 */
[----:B------:R-:W-:Y:S01]  /*1770*/  USHF.R.U32.HI UR8, URZ, UR9, UR8 ;  /* 0x00000009ff087299 */ /* 0x000fe20008011608 */
[----:B------:R-:W-:-:S03]  /*1780*/  UMOV UR12, UR13 ;  /* 0x0000000d000c7c82 */ /* 0x000fc60008000000 */
[----:B------:R-:W-:Y:S02]  /*1790*/  USEL UR8, UR59, UR8, !UP0 ;  /* 0x000000083b087287 */ /* 0x000fe4000c000000 */
[----:B------:R-:W-:Y:S02]  /*17a0*/  UISETP.NE.AND UP0, UPT, UR10, 0x1, UPT ;  /* 0x000000010a00788c */ /* 0x000fe4000bf05270 */
[----:B----4-:R-:W-:-:S04]  /*17b0*/  USHF.R.U32.HI UR6, URZ, UR6, UR12 ;  /* 0x00000006ff067299 */ /* 0x010fc8000801160c */
[----:B------:R-:W-:-:S04]  /*17c0*/  USEL UR6, UR58, UR6, !UP0 ;  /* 0x000000063a067287 */ /* 0x000fc8000c000000 */
[----:B------:R-:W-:Y:S02]  /*17d0*/  UIADD3 UR9, UPT, UPT, UR8, -UR6, URZ ;  /* 0x8000000608097290 */ /* 0x000fe4000fffe0ff */
[----:B------:R-:W-:Y:S02]  /*17e0*/  UIADD3 UR6, UPT, UPT, -UR8, UR6, URZ ;  /* 0x0000000608067290 */ /* 0x000fe4000fffe1ff */
[----:B------:R-:W-:Y:S02]  /*17f0*/  UIMAD UR58, UR9, UR10, UR58 ;  /* 0x0000000a093a72a4 */ /* 0x000fe4000f8e023a */
[----:B------:R-:W-:-:S12]  /*1800*/  UIMAD UR59, UR6, UR7, UR59 ;  /* 0x00000007063b72a4 */ /* 0x000fd8000f8e023b */
.L_x_20:
[----:B------:R-:W-:Y:S01]  /*1810*/  UISETP.NE.AND UP0, UPT, UR5, 0x2, UPT ;  /* 0x000000020500788c */ /* 0x000fe2000bf05270 */
[----:B------:R-:W-:Y:S09]  /*1820*/  BRA.U !UP6, `(.L_x_21) ;  /* 0x000000010e0c7547 */ /* 0x000ff2000b800000 */
[----:B------:R-:W-:Y:S01]  /*1830*/  UCGABAR_WAIT ;  /* 0x0000000000007dc7 */ /* 0x000fe20008000000 */
[----:B------:R-:W-:Y:S01]  /*1840*/  CCTL.IVALL ;  /* 0x00000000ff00798f */ /* 0x000fe20002000000 */
[----:B------:R-:W-:Y:S05]  /*1850*/  BRA `(.L_x_22) ;  /* 0x0000000000047947 */ /* 0x000fea0003800000 */
.L_x_21:
[----:B------:R-:W-:Y:S06]  /*1860*/  BAR.SYNC.DEFER_BLOCKING 0x0 ;  /* 0x0000000000007b1d */ /* 0x000fec0000010000 */
.L_x_22:
[----:B------:R-:W-:Y:S05]  /*1870*/  BRA.U UP0, `(.L_x_23) ;  /* 0x0000001d00fc7547 */ /* 0x000fea000b800000 */
[----:B------:R-:W2:Y:S01]  /*1880*/  LDCU UR26, c[0x0][0x38c] ;  /* 0x00007180ff1a77ac */ /* 0x000ea20008000800 */
[----:B------:R-:W-:Y:S01]  /*1890*/  PLOP3.LUT P1, PT, PT, PT, UP3, 0x80, 0x8 ;  /* 0x000000000008781c */ /* 0x000fe20003f2f038 */
[----:B------:R-:W-:Y:S01]  /*18a0*/  IMAD.MOV.U32 R12, RZ, RZ, 0x1 ;  /* 0x00000001ff0c7424 */ /* 0x000fe200078e00ff */
[----:B------:R-:W-:Y:S01]  /*18b0*/  ISETP.EQ.OR P2, PT, R0, RZ, P3 ;  /* 0x000000ff0000720c */ /* 0x000fe20001f42670 */
[----:B------:R-:W-:Y:S01]  /*18c0*/  UISETP.NE.AND UP1, UPT, UR5, URZ, UPT ;  /* 0x000000ff0500728c */ /* 0x000fe2000bf25270 */
[----:B------:R-:W-:Y:S01]  /*18d0*/  PLOP3.LUT P1, PT, P1, PT, PT, 0x8, 0x80 ;  /* 0x000000000080781c */ /* 0x000fe20000f2e170 */
[----:B------:R-:W-:Y:S01]  /*18e0*/  USEL UR13, URZ, 0x1, UP4 ;  /* 0x00000001ff0d7887 */ /* 0x000fe2000a000000 */
[----:B------:R-:W-:Y:S01]  /*18f0*/  CS2R R10, SRZ ;  /* 0x00000000000a7805 */ /* 0x000fe2000001ff00 */
[----:B------:R-:W-:Y:S01]  /*1900*/  IMAD.MOV.U32 R9, RZ, RZ, RZ ;  /* 0x000000ffff097224 */ /* 0x000fe200078e00ff */
[----:B------:R-:W3:Y:S01]  /*1910*/  LDCU UR15, c[0x0][0x370] ;  /* 0x00006e00ff0f77ac */ /* 0x000ee20008000800 */
[----:B------:R-:W-:Y:S01]  /*1920*/  IMAD.MOV.U32 R8, RZ, RZ, 0x1 ;  /* 0x00000001ff087424 */ /* 0x000fe200078e00ff */
[----:B------:R-:W4:Y:S01]  /*1930*/  LDCU.64 UR30, c[0x0][0x348] ;  /* 0x00006900ff1e77ac */ /* 0x000f220008000a00 */
[----:B------:R-:W-:-:S02]  /*1940*/  USHF.R.U32.HI UR24, URZ, 0x5, UR4 ;  /* 0x00000005ff187899 */ /* 0x000fc40008011604 */
[----:B--2---:R-:W-:Y:S02]  /*1950*/  UIADD3 UR6, UPT, UPT, UR26, 0x1f, URZ ;  /* 0x0000001f1a067890 */ /* 0x004fe4000fffe0ff */
[----:B------:R-:W-:Y:S02]  /*1960*/  UIADD3 UR5, UPT, UPT, UR26, -0x1, URZ ;  /* 0xffffffff1a057890 */ /* 0x000fe4000fffe0ff */
[----:B------:R-:W-:Y:S02]  /*1970*/  USHF.R.S32.HI UR28, URZ, 0x1f, UR6 ;  /* 0x0000001fff1c7899 */ /* 0x000fe40008011406 */
[----:B------:R-:W-:Y:S02]  /*1980*/  UISETP.GE.U32.AND UP2, UPT, UR5, -0x3f, UPT ;  /* 0xffffffc10500788c */ /* 0x000fe4000bf46070 */
[----:B------:R-:W-:Y:S02]  /*1990*/  ULEA.HI UR28, UR28, UR6, URZ, 0x5 ;  /* 0x000000061c1c7291 */ /* 0x000fe4000f8f28ff */
[----:B------:R-:W-:-:S02]  /*19a0*/  UIADD3 UR26, UPT, UPT, UR26, 0x3e, URZ ;  /* 0x0000003e1a1a7890 */ /* 0x000fc4000fffe0ff */
[----:B------:R-:W-:Y:S01]  /*19b0*/  USHF.R.S32.HI UR28, URZ, 0x5, UR28 ;  /* 0x00000005ff1c7899 */ /* 0x000fe2000801141c */
[----:B------:R-:W2:Y:S03]  /*19c0*/  LDCU UR14, c[0x0][0x374] ;  /* 0x00006e80ff0e77ac */ /* 0x000ea60008000800 */
[----:B------:R-:W-:Y:S02]  /*19d0*/  UISETP.LT.U32.AND UP0, UPT, UR28, 0x1b, UPT ;  /* 0x0000001b1c00788c */ /* 0x000fe4000bf01070 */
[----:B------:R-:W-:Y:S02]  /*19e0*/  USEL UR13, UR13, 0x2, UP1 ;  /* 0x000000020d0d7887 */ /* 0x000fe40008800000 */
[----:B------:R-:W-:Y:S01]  /*19f0*/  USEL UR27, UR28, 0x1b, UP0 ;  /* 0x0000001b1c1b7887 */ /* 0x000fe20008000000 */
[----:B------:R-:W-:-:S03]  /*1a00*/  UMOV UR23, URZ ;  /* 0x000000ff00177c82 */ /* 0x000fc60008000000 */
[----:B------:R-:W-:Y:S02]  /*1a10*/  UIADD3 UR7, UPT, UPT, UR27, -0x1, URZ ;  /* 0xffffffff1b077890 */ /* 0x000fe4000fffe0ff */
[----:B------:R-:W-:Y:S02]  /*1a20*/  @UP2 UIADD3 UR7, UPT, UPT, UR27, URZ, URZ ;  /* 0x000000ff1b072290 */ /* 0x000fe4000fffe0ff */
[----:B------:R-:W-:Y:S02]  /*1a30*/  UIADD3 UR25, UPT, UPT, UR28, -UR27, URZ ;  /* 0x8000001b1c197290 */ /* 0x000fe4000fffe0ff */
[----:B---34-:R-:W-:-:S12]  /*1a40*/  UIADD3 UR7, UPT, UPT, UR7, 0x1, URZ ;  /* 0x0000000107077890 */ /* 0x018fd8000fffe0ff */
.L_x_43:
[----:B------:R-:W-:Y:S01]  /*1a50*/  UISETP.NE.AND UP0, UPT, UR60, URZ, UPT ;  /* 0x000000ff3c00728c */ /* 0x000fe2000bf05270 */
[----:B------:R-:W3:Y:S08]  /*1a60*/  S2UR UR60, SR_CgaCtaId ;  /* 0x00000000003c79c3 */ /* 0x000ef00000008800 */
[----:B-1----:R-:W-:Y:S05]  /*1a70*/  BRA.U UP0, `(.L_x_24) ;  /* 0x0000000100347547 */ /* 0x002fea000b800000 */
[----:B------:R-:W4:Y:S01]  /*1a80*/  S2R R0, SR_CgaCtaId ;  /* 0x0000000000007919 */ /* 0x000f220000008800 */
[----:B------:R-:W-:Y:S02]  /*1a90*/  MOV R3, 0x400 ;  /* 0x0000040000037802 */ /* 0x000fe40000000f00 */
[----:B------:R-:W-:Y:S02]  /*1aa0*/  SHF.L.U32 R2, R8, 0x1f, RZ ;  /* 0x0000001f08027819 */ /* 0x000fe400000006ff */
[----:B----4-:R-:W-:-:S05]  /*1ab0*/  LEA R0, R0, R3, 0x18 ;  /* 0x0000000300007211 */ /* 0x010fca00078ec0ff */
[----:B------:R-:W-:-:S04]  /*1ac0*/  IMAD R3, R9, 0x8, R0 ;  /* 0x0000000809037824 */ /* 0x000fc800078e0200 */
[----:B------:R-:W4:Y:S02]  /*1ad0*/  SYNCS.PHASECHK.TRANS64.TRYWAIT P0, [R3+URZ+0x240], R2 ;  /* 0x00024002030075a7 */ /* 0x000f2400080011ff */
[----:B----4-:R-:W-:Y:S05]  /*1ae0*/  @!P0 BRA `(.L_x_25) ;  /* 0x0000007c00e48947 */ /* 0x010fea0003800000 */
.L_x_131:
[----:B------:R-:W-:Y:S01]  /*1af0*/  VIADD R9, R9, 0x1 ;  /* 0x0000000109097836 */ /* 0x000fe20000000000 */
[----:B------:R4:W-:Y:S04]  /*1b00*/  SYNCS.ARRIVE.TRANS64.A1T0 RZ, [R3+URZ+0x230], RZ ;  /* 0x000230ff03ff79a7 */ /* 0x0009e800081000ff */
[----:B------:R-:W-:-:S04]  /*1b10*/  ISETP.NE.AND P0, PT, R9, 0x2, PT ;  /* 0x000000020900780c */ /* 0x000fc80003f05270 */
[----:B------:R-:W-:Y:S02]  /*1b20*/  SEL R9, R9, RZ, P0 ;  /* 0x000000ff09097207 */ /* 0x000fe40000000000 */
[----:B----4-:R-:W-:-:S04]  /*1b30*/  SEL R3, RZ, 0x1, P0 ;  /* 0x00000001ff037807 */ /* 0x010fc80000000000 */
[----:B------:R-:W-:-:S07]  /*1b40*/  LOP3.LUT R8, R8, R3, RZ, 0x3c, !PT ;  /* 0x0000000308087212 */ /* 0x000fce00078e3cff */
.L_x_24:
[----:B------:R-:W-:Y:S01]  /*1b50*/  UMOV UR6, 0x400 ;  /* 0x0000040000067882 */ /* 0x000fe20000000000 */
[----:B------:R-:W-:Y:S01]  /*1b60*/  SHF.L.U32 R0, R12, 0x1f, RZ ;  /* 0x0000001f0c007819 */ /* 0x000fe200000006ff */
[----:B---3--:R-:W-:Y:S02]  /*1b70*/  ULEA UR6, UR60, UR6, 0x18 ;  /* 0x000000063c067291 */ /* 0x008fe4000f8ec0ff */
[----:B------:R-:W-:Y:S02]  /*1b80*/  UISETP.GE.U32.AND UP0, UPT, UR26, 0x3f, UPT ;  /* 0x0000003f1a00788c */ /* 0x000fe4000bf06070 */
[----:B------:R-:W-:Y:S02]  /*1b90*/  ULEA UR5, UR23, UR6, 0x3 ;  /* 0x0000000617057291 */ /* 0x000fe4000f8e18ff */
[----:B------:R-:W-:Y:S02]  /*1ba0*/  USHF.L.U32 UR35, UR59, 0x6, URZ ;  /* 0x000000063b237899 */ /* 0x000fe400080006ff */
[----:B------:R-:W-:Y:S01]  /*1bb0*/  UIMAD UR11, UR58, 0xb0, UR24 ;  /* 0x000000b03a0b78a4 */ /* 0x000fe2000f8e0218 */
[----:B------:R-:W-:-:S04]  /*1bc0*/  UMOV UR29, URZ ;  /* 0x000000ff001d7c82 */ /* 0x000fc80008000000 */
[----:B------:R3:W4:Y:S01]  /*1bd0*/  SYNCS.PHASECHK.TRANS64.TRYWAIT P0, [UR5+0xd8], R0 ;  /* 0x0000d800ff0075a7 */ /* 0x0007220008001105 */
[----:B------:R-:W-:Y:S06]  /*1be0*/  BRA.U !UP0, `(.L_x_26) ;  /* 0x0000000108bc7547 */ /* 0x000fec000b800000 */
[----:B------:R-:W-:Y:S01]  /*1bf0*/  UMOV UR16, URZ ;  /* 0x000000ff00107c82 */ /* 0x000fe20008000000 */
[----:B------:R-:W-:-:S05]  /*1c00*/  UMOV UR5, UR23 ;  /* 0x0000001700057c82 */ /* 0x000fca0008000000 */
.L_x_32:
[----:B----4-:R-:W-:Y:S01]  /*1c10*/  @!P3 MOV R2, 0x1e00 ;  /* 0x00001e000002b802 */ /* 0x010fe20000000f00 */
[----:B------:R-:W-:Y:S01]  /*1c20*/  ULEA UR33, UR5, UR6, 0x3 ;  /* 0x0000000605217291 */ /* 0x000fe2000f8e18ff */
[----:B-12-4-:R-:W-:Y:S11]  /*1c30*/  @P0 BRA `(.L_x_27) ;  /* 0x00000000000c0947 */ /* 0x016ff60003800000 */
[----:B------:R-:W-:Y:S04]  /*1c40*/  SHF.L.U32 R3, R12, 0x1f, RZ ;  /* 0x0000001f0c037819 */ /* 0x000fe800000006ff */
[----:B------:R-:W4:Y:S02]  /*1c50*/  SYNCS.PHASECHK.TRANS64.TRYWAIT P0, [UR33+0xd8], R3 ;  /* 0x0000d803ff0075a7 */ /* 0x000f240008001121 */
[----:B----4-:R-:W-:Y:S05]  /*1c60*/  @!P0 BRA `(.L_x_28) ;  /* 0x0000007c00988947 */ /* 0x010fea0003800000 */
.L_x_27:
[----:B------:R4:W-:Y:S01]  /*1c70*/  @!P3 SYNCS.ARRIVE.TRANS64 RZ, [UR33], R2 ;  /* 0x00000002ffffb9a7 */ /* 0x0009e20008000021 */
[----:B------:R-:W-:Y:S04]  /*1c80*/  ULOP3.LUT UR8, UR13, 0x2, URZ, 0xfc, !UPT ;  /* 0x000000020d087892 */ /* 0x000fe8000f8efcff */
[----:B------:R-:W-:Y:S09]  /*1c90*/  UISETP.NE.AND UP0, UPT, UR8, 0x2, UPT ;  /* 0x000000020800788c */ /* 0x000ff2000bf05270 */
[----:B------:R-:W-:Y:S05]  /*1ca0*/  BRA.U UP0, `(.L_x_29) ;  /* 0x0000000100047547 */ /* 0x000fea000b800000 */
[----:B-12---:R-:W-:Y:S05]  /*1cb0*/  BPT.TRAP 0x1 ;  /* 0x000000040000795c */ /* 0x006fea0000300000 */
.L_x_29:
[----:B------:R-:W-:Y:S04]  /*1cc0*/  BSSY.RECONVERGENT B0, `(.L_x_30) ;  /* 0x0000003000007945 */ /* 0x000fe80003800200 */
[----:B------:R-:W-:Y:S05]  /*1cd0*/  @P2 BRA `(.L_x_31) ;  /* 0x0000000000042947 */ /* 0x000fea0003800000 */
[----:B-12---:R-:W-:Y:S05]  /*1ce0*/  BPT.TRAP 0x1 ;  /* 0x000000040000795c */ /* 0x006fea0000300000 */
.L_x_31:
[----:B-12---:R-:W-:Y:S05]  /*1cf0*/  BSYNC.RECONVERGENT B0 ;  /* 0x0000000000007941 */ /* 0x006fea0003800200 */
.L_x_30:
[----:B------:R-:W-:Y:S02]  /*1d00*/  UIADD3 UR23, UPT, UPT, UR5, 0x1, URZ ;  /* 0x0000000105177890 */ /* 0x000fe4000fffe0ff */
[----:B------:R-:W-:Y:S02]  /*1d10*/  UIADD3 UR18, UP1, UPT, UR30, 0x80, URZ ;  /* 0x000000801e127890 */ /* 0x000fe4000ff3e0ff */
[----:B------:R-:W-:Y:S02]  /*1d20*/  UISETP.NE.AND UP0, UPT, UR23, 0x1b, UPT ;  /* 0x0000001b1700788c */ /* 0x000fe4000bf05270 */
[----:B------:R-:W-:Y:S02]  /*1d30*/  ULEA UR32, UR5, UR6, 0xb ;  /* 0x0000000605207291 */ /* 0x000fe4000f8e58ff */
[----:B------:R-:W-:Y:S02]  /*1d40*/  USEL UR9, URZ, 0x1, UP0 ;  /* 0x00000001ff097887 */ /* 0x000fe40008000000 */
[----:B------:R-:W-:Y:S02]  /*1d50*/  USEL UR23, UR23, URZ, UP0 ;  /* 0x000000ff17177287 */ /* 0x000fe40008000000 */
[----:B------:R-:W-:Y:S02]  /*1d60*/  USHF.L.U32 UR34, UR16, 0x5, URZ ;  /* 0x0000000510227899 */ /* 0x000fe400080006ff */
[----:B------:R-:W-:Y:S01]  /*1d70*/  ULEA UR8, UR23, UR6, 0x3 ;  /* 0x0000000617087291 */ /* 0x000fe2000f8e18ff */
[----:B------:R-:W-:Y:S01]  /*1d80*/  LOP3.LUT R12, R12, UR9, RZ, 0x3c, !PT ;  /* 0x000000090c0c7c12 */ /* 0x000fe2000f8e3cff */
[----:B------:R-:W-:Y:S02]  /*1d90*/  UIADD3.X UR19, UPT, UPT, URZ, UR31, URZ, UP1, !UPT ;  /* 0x0000001fff137290 */ /* 0x000fe40008ffe4ff */
[----:B------:R-:W-:Y:S01]  /*1da0*/  UIADD3 UR32, UPT, UPT, UR32, 0x5b80, URZ ;  /* 0x00005b8020207890 */ /* 0x000fe2000fffe0ff */
[----:B---3--:R-:W-:Y:S01]  /*1db0*/  SHF.L.U32 R0, R12, 0x1f, RZ ;  /* 0x0000001f0c007819 */ /* 0x008fe200000006ff */
[----:B------:R-:W-:Y:S02]  /*1dc0*/  UIADD3 UR40, UP0, UPT, UR30, 0x180, URZ ;  /* 0x000001801e287890 */ /* 0x000fe4000ff1e0ff */
[----:B------:R-:W-:Y:S01]  /*1dd0*/  UIADD3 UR16, UPT, UPT, UR16, 0x1, URZ ;  /* 0x0000000110107890 */ /* 0x000fe2000fffe0ff */
[----:B------:R1:W2:Y:S01]  /*1de0*/  SYNCS.PHASECHK.TRANS64.TRYWAIT P0, [UR8+0xd8], R0 ;  /* 0x0000d800ff0075a7 */ /* 0x0002a20008001108 */
[----:B------:R-:W-:Y:S01]  /*1df0*/  UIMAD UR8, UR5, 0x1600, UR4 ;  /* 0x00001600050878a4 */ /* 0x000fe2000f8e0204 */
[----:B------:R-:W-:Y:S01]  /*1e00*/  UMOV UR38, 0x0 ;  /* 0x0000000000267882 */ /* 0x000fe20000000000 */
[----:B------:R-:W-:Y:S02]  /*1e10*/  UMOV UR39, 0x10000000 ;  /* 0x1000000000277882 */ /* 0x000fe40000000000 */
[----:B------:R-:W-:Y:S01]  /*1e20*/  UIADD3 UR8, UPT, UPT, UR6, 0x13380, UR8 ;  /* 0x0001338006087890 */ /* 0x000fe2000fffe008 */
[----:B------:R-:W-:Y:S01]  /*1e30*/  UTMALDG.3D [UR32], [UR18], desc[UR38] ;  /* 0x00002620120075b4 */ /* 0x000fe20008011000 */
[----:B------:R-:W-:Y:S02]  /*1e40*/  UIADD3.X UR41, UPT, UPT, URZ, UR31, URZ, UP0, !UPT ;  /* 0x0000001fff297290 */ /* 0x000fe400087fe4ff */
[----:B------:R-:W-:Y:S01]  /*1e50*/  UISETP.NE.AND UP0, UPT, UR16, UR7, UPT ;  /* 0x000000071000728c */ /* 0x000fe2000bf05270 */
[----:B------:R-:W-:Y:S01]  /*1e60*/  UMOV UR5, 0x30000 ;  /* 0x0003000000057882 */ /* 0x000fe20000000000 */
[----:B------:R-:W-:Y:S01]  /*1e70*/  UMOV UR12, UR36 ;  /* 0x00000024000c7c82 */ /* 0x000fe20008000000 */
[----:B------:R-:W-:Y:S01]  /*1e80*/  UMOV UR9, UR33 ;  /* 0x0000002100097c82 */ /* 0x000fe20008000000 */
[----:B------:R-:W-:Y:S01]  /*1e90*/  UMOV UR10, UR34 ;  /* 0x00000022000a7c82 */ /* 0x000fe20008000000 */
[----:B------:R-:W-:Y:S02]  /*1ea0*/  UMOV UR29, UR7 ;  /* 0x00000007001d7c82 */ /* 0x000fe40008000000 */
[----:B------:R3:W-:Y:S02]  /*1eb0*/  UTMALDG.3D.MULTICAST [UR8], [UR40], UR5, desc[UR38] ;  /* 0x00002608280073b4 */ /* 0x0007e40008011805 */
[----:B---3--:R-:W-:Y:S01]  /*1ec0*/  UMOV UR5, UR23 ;  /* 0x0000001700057c82 */ /* 0x008fe20008000000 */
[----:B------:R-:W-:Y:S05]  /*1ed0*/  BRA.U UP0, `(.L_x_32) ;  /* 0xfffffffd004c7547 */ /* 0x000fea000b83ffff */
.L_x_26:
[----:B------:R-:W-:Y:S01]  /*1ee0*/  ULEA UR5, UR23, UR6, 0x3 ;  /* 0x0000000617057291 */ /* 0x000fe2000f8e18ff */
[----:B-1-3--:R-:W-:Y:S01]  /*1ef0*/  SHF.L.U32 R0, R12, 0x1f, RZ ;  /* 0x0000001f0c007819 */ /* 0x00afe200000006ff */
[----:B------:R-:W-:Y:S01]  /*1f00*/  @!P1 SYNCS.ARRIVE.TRANS64.A1T0 RZ, [UR6+0x1c8], RZ ;  /* 0x0001c8ffffff99a7 */ /* 0x000fe20008100006 */
[----:B------:R-:W-:-:S06]  /*1f10*/  UISETP.GT.AND UP0, UPT, UR28, UR27, UPT ;  /* 0x0000001b1c00728c */ /* 0x000fcc000bf04270 */
[----:B--2-4-:R1:W2:Y:S03]  /*1f20*/  SYNCS.PHASECHK.TRANS64.TRYWAIT P0, [UR5+0xd8], R0 ;  /* 0x0000d800ff0075a7 */ /* 0x0142a60008001105 */
[----:B------:R-:W-:Y:S05]  /*1f30*/  BRA.U !UP0, `(.L_x_33) ;  /* 0x0000000108c07547 */ /* 0x000fea000b800000 */
[----:B------:R-:W-:Y:S01]  /*1f40*/  UIADD3 UR32, UPT, UPT, UR25, UR29, URZ ;  /* 0x0000001d19207290 */ /* 0x000fe2000fffe0ff */
[----:B------:R-:W-:-:S11]  /*1f50*/  UMOV UR5, UR23 ;  /* 0x0000001700057c82 */ /* 0x000fd60008000000 */
.L_x_39:
[----:B--2---:R-:W-:Y:S01]  /*1f60*/  @!P3 MOV R2, 0x1e00 ;  /* 0x00001e000002b802 */ /* 0x004fe20000000f00 */
[----:B------:R-:W-:Y:S01]  /*1f70*/  ULEA UR17, UR5, UR6, 0x3 ;  /* 0x0000000605117291 */ /* 0x000fe2000f8e18ff */
[----:B--234-:R-:W-:Y:S11]  /*1f80*/  @P0 BRA `(.L_x_34) ;  /* 0x00000000000c0947 */ /* 0x01cff60003800000 */
[----:B------:R-:W-:Y:S04]  /*1f90*/  SHF.L.U32 R3, R12, 0x1f, RZ ;  /* 0x0000001f0c037819 */ /* 0x000fe800000006ff */
[----:B------:R-:W2:Y:S02]  /*1fa0*/  SYNCS.PHASECHK.TRANS64.TRYWAIT P0, [UR17+0xd8], R3 ;  /* 0x0000d803ff0075a7 */ /* 0x000ea40008001111 */
[----:B--2---:R-:W-:Y:S05]  /*1fb0*/  @!P0 BRA `(.L_x_35) ;  /* 0x0000007800dc8947 */ /* 0x004fea0003800000 */
.L_x_34:
[----:B------:R2:W-:Y:S01]  /*1fc0*/  @!P3 SYNCS.ARRIVE.TRANS64 RZ, [UR17], R2 ;  /* 0x00000002ffffb9a7 */ /* 0x0005e20008000011 */
[----:B------:R-:W-:Y:S04]  /*1fd0*/  ULOP3.LUT UR8, UR13, 0x2, URZ, 0xfc, !UPT ;  /* 0x000000020d087892 */ /* 0x000fe8000f8efcff */
[----:B------:R-:W-:Y:S09]  /*1fe0*/  UISETP.NE.AND UP0, UPT, UR8, 0x2, UPT ;  /* 0x000000020800788c */ /* 0x000ff2000bf05270 */
[----:B------:R-:W-:Y:S05]  /*1ff0*/  BRA.U UP0, `(.L_x_36) ;  /* 0x0000000100047547 */ /* 0x000fea000b800000 */
[----:B------:R-:W-:Y:S05]  /*2000*/  BPT.TRAP 0x1 ;  /* 0x000000040000795c */ /* 0x000fea0000300000 */
.L_x_36:
[----:B------:R-:W-:Y:S04]  /*2010*/  BSSY.RECONVERGENT B0, `(.L_x_37) ;  /* 0x0000003000007945 */ /* 0x000fe80003800200 */
[----:B------:R-:W-:Y:S05]  /*2020*/  @P2 BRA `(.L_x_38) ;  /* 0x0000000000042947 */ /* 0x000fea0003800000 */
[----:B------:R-:W-:Y:S05]  /*2030*/  BPT.TRAP 0x1 ;  /* 0x000000040000795c */ /* 0x000fea0000300000 */
.L_x_38:
[----:B------:R-:W-:Y:S05]  /*2040*/  BSYNC.RECONVERGENT B0 ;  /* 0x0000000000007941 */ /* 0x000fea0003800200 */
.L_x_37:
[----:B------:R-:W-:Y:S02]  /*2050*/  UIADD3 UR23, UPT, UPT, UR5, 0x1, URZ ;  /* 0x0000000105177890 */ /* 0x000fe4000fffe0ff */
[----:B------:R-:W-:Y:S02]  /*2060*/  ULEA UR16, UR5, UR6, 0xb ;  /* 0x0000000605107291 */ /* 0x000fe4000f8e58ff */
[----:B------:R-:W-:Y:S02]  /*2070*/  UISETP.NE.AND UP0, UPT, UR23, 0x1b, UPT ;  /* 0x0000001b1700788c */ /* 0x000fe4000bf05270 */
[----:B------:R-:W-:Y:S02]  /*2080*/  UIADD3 UR42, UP1, UPT, UR30, 0x80, URZ ;  /* 0x000000801e2a7890 */ /* 0x000fe4000ff3e0ff */
[----:B------:R-:W-:Y:S02]  /*2090*/  USEL UR9, URZ, 0x1, UP0 ;  /* 0x00000001ff097887 */ /* 0x000fe40008000000 */
[----:B------:R-:W-:Y:S02]  /*20a0*/  USEL UR23, UR23, URZ, UP0 ;  /* 0x000000ff17177287 */ /* 0x000fe40008000000 */
[----:B------:R-:W-:Y:S02]  /*20b0*/  USHF.L.U32 UR18, UR29, 0x5, URZ ;  /* 0x000000051d127899 */ /* 0x000fe400080006ff */
[----:B------:R-:W-:Y:S01]  /*20c0*/  ULEA UR8, UR23, UR6, 0x3 ;  /* 0x0000000617087291 */ /* 0x000fe2000f8e18ff */
[----:B------:R-:W-:Y:S01]  /*20d0*/  LOP3.LUT R12, R12, UR9, RZ, 0x3c, !PT ;  /* 0x000000090c0c7c12 */ /* 0x000fe2000f8e3cff */
[----:B------:R-:W-:Y:S02]  /*20e0*/  UIADD3 UR16, UPT, UPT, UR16, 0x5b80, URZ ;  /* 0x00005b8010107890 */ /* 0x000fe4000fffe0ff */
[----:B------:R-:W-:Y:S01]  /*20f0*/  UIADD3.X UR43, UPT, UPT, URZ, UR31, URZ, UP1, !UPT ;  /* 0x0000001fff2b7290 */ /* 0x000fe20008ffe4ff */
[----:B-1----:R-:W-:Y:S01]  /*2100*/  SHF.L.U32 R0, R12, 0x1f, RZ ;  /* 0x0000001f0c007819 */ /* 0x002fe200000006ff */
[----:B------:R-:W-:Y:S02]  /*2110*/  UIADD3 UR40, UP0, UPT, UR30, 0x180, URZ ;  /* 0x000001801e287890 */ /* 0x000fe4000ff1e0ff */
[----:B------:R-:W-:Y:S01]  /*2120*/  UIADD3 UR29, UPT, UPT, UR29, 0x1, URZ ;  /* 0x000000011d1d7890 */ /* 0x000fe2000fffe0ff */
[----:B------:R3:W4:Y:S01]  /*2130*/  SYNCS.PHASECHK.TRANS64.TRYWAIT P0, [UR8+0xd8], R0 ;  /* 0x0000d800ff0075a7 */ /* 0x0007220008001108 */
[----:B------:R-:W-:Y:S01]  /*2140*/  UIMAD UR8, UR5, 0x1600, UR4 ;  /* 0x00001600050878a4 */ /* 0x000fe2000f8e0204 */
[----:B------:R-:W-:Y:S01]  /*2150*/  UMOV UR38, 0x0 ;  /* 0x0000000000267882 */ /* 0x000fe20000000000 */
[----:B------:R-:W-:Y:S01]  /*2160*/  UMOV UR39, 0x10000000 ;  /* 0x1000000000277882 */ /* 0x000fe20000000000 */
[----:B------:R-:W-:Y:S01]  /*2170*/  UMOV UR19, UR35 ;  /* 0x0000002300137c82 */ /* 0x000fe20008000000 */
[----:B------:R-:W-:Y:S01]  /*2180*/  UMOV UR20, UR36 ;  /* 0x0000002400147c82 */ /* 0x000fe20008000000 */
[----:B------:R-:W-:Y:S01]  /*2190*/  UIADD3 UR8, UPT, UPT, UR6, 0x13380, UR8 ;  /* 0x0001338006087890 */ /* 0x000fe2000fffe008 */
[----:B------:R-:W-:Y:S01]  /*21a0*/  UTMALDG.3D [UR16], [UR42], desc[UR38] ;  /* 0x000026102a0075b4 */ /* 0x000fe20008011000 */
[----:B------:R-:W-:Y:S01]  /*21b0*/  UIADD3.X UR41, UPT, UPT, URZ, UR31, URZ, UP0, !UPT ;  /* 0x0000001fff297290 */ /* 0x000fe200087fe4ff */
[----:B------:R-:W-:Y:S01]  /*21c0*/  UMOV UR5, 0x30000 ;  /* 0x0003000000057882 */ /* 0x000fe20000000000 */
[----:B------:R-:W-:Y:S01]  /*21d0*/  UMOV UR12, UR36 ;  /* 0x00000024000c7c82 */ /* 0x000fe20008000000 */
[----:B------:R-:W-:Y:S01]  /*21e0*/  UMOV UR9, UR17 ;  /* 0x0000001100097c82 */ /* 0x000fe20008000000 */
[----:B------:R-:W-:Y:S01]  /*21f0*/  UMOV UR10, UR18 ;  /* 0x00000012000a7c82 */ /* 0x000fe20008000000 */
[----:B------:R-:W-:Y:S04]  /*2200*/  UISETP.NE.AND UP0, UPT, UR29, UR32, UPT ;  /* 0x000000201d00728c */ /* 0x000fe8000bf05270 */
[----:B------:R1:W-:Y:S02]  /*2210*/  UTMALDG.3D.MULTICAST [UR8], [UR40], UR5, desc[UR38] ;  /* 0x00002608280073b4 */ /* 0x0003e40008011805 */
[----:B-1----:R-:W-:Y:S03]  /*2220*/  UMOV UR5, UR23 ;  /* 0x0000001700057c82 */ /* 0x002fe60008000000 */
[----:B------:R-:W-:Y:S05]  /*2230*/  BRA.U UP0, `(.L_x_39) ;  /* 0xfffffffd00487547 */ /* 0x000fea000b83ffff */
.L_x_33:
[C---:B------:R-:W-:Y:S01]  /*2240*/  LEA R3, R11.reuse, UR6, 0x3 ;  /* 0x000000060b037c11 */ /* 0x040fe2000f8e18ff */
[----:B------:R-:W-:Y:S01]  /*2250*/  NOP ;  /* 0x0000000000007918 */ /* 0x000fe20000000000 */
[----:B-1-3--:R-:W-:Y:S02]  /*2260*/  SHF.L.U32 R0, R10, 0x1f, RZ ;  /* 0x0000001f0a007819 */ /* 0x00afe400000006ff */
[----:B------:R-:W-:Y:S02]  /*2270*/  LEA R5, R11, UR6, 0x4 ;  /* 0x000000060b057c11 */ /* 0x000fe4000f8e20ff */
[----:B--2-4-:R-:W1:Y:S02]  /*2280*/  SYNCS.PHASECHK.TRANS64.TRYWAIT P0, [R3+URZ+0x1d0], R0 ;  /* 0x0001d000030075a7 */ /* 0x014e6400080011ff */
[----:B-1----:R-:W-:Y:S05]  /*2290*/  @!P0 BRA `(.L_x_40) ;  /* 0x00000078003c8947 */ /* 0x002fea0003800000 */
.L_x_134:
[----:B------:R-:W2:Y:S01]  /*22a0*/  LDS.128 R4, [R5+0x260] ;  /* 0x0002600005047984 */ /* 0x000ea20000000c00 */
[----:B------:R-:W-:Y:S01]  /*22b0*/  UISETP.GE.AND UP0, UPT, UR37, 0x1, UPT ;  /* 0x000000012500788c */ /* 0x000fe2000bf06270 */
[----:B------:R-:W-:Y:S01]  /*22c0*/  @!PT LDS RZ, [RZ] ;  /* 0x00000000fffff984 */ /* 0x000fe20000000800 */
[----:B------:R-:W-:Y:S01]  /*22d0*/  @!PT LDS RZ, [RZ] ;  /* 0x00000000fffff984 */ /* 0x000fe20000000800 */
[----:B------:R-:W-:Y:S01]  /*22e0*/  @!PT LDS RZ, [RZ] ;  /* 0x00000000fffff984 */ /* 0x000fe20000000800 */
[----:B------:R-:W-:Y:S01]  /*22f0*/  @!PT LDS RZ, [RZ] ;  /* 0x00000000fffff984 */ /* 0x000fe20000000800 */
[----:B------:R3:W-:Y:S06]  /*2300*/  MEMBAR.ALL.CTA ;  /* 0x0000000000007992 */ /* 0x0007ec0000008000 */
[----:B---3--:R-:W3:Y:S01]  /*2310*/  FENCE.VIEW.ASYNC.S ;  /* 0x00000000000073c6 */ /* 0x008ee20000000000 */
[----:B--2---:R-:W-:-:S13]  /*2320*/  LOP3.LUT P0, RZ, R6, 0x1, RZ, 0xc0, !PT ;  /* 0x0000000106ff7812 */ /* 0x004fda000780c0ff */
[----:B---3--:R-:W-:Y:S01]  /*2330*/  VOTEU.ANY UP1, P0 ;  /* 0x0000000000ff7886 */ /* 0x008fe20000020100 */
[----:B------:R-:W-:-:S13]  /*2340*/  PLOP3.LUT P0, PT, PT, PT, UP1, 0x80, 0x8 ;  /* 0x000000000008781c */ /* 0x000fda0003f0f018 */
[----:B-1----:R-:W-:Y:S02]  /*2350*/  @P0 LOP3.LUT R0, R5, 0xffff, RZ, 0xc0, !PT ;  /* 0x0000ffff05000812 */ /* 0x002fe400078ec0ff */
[----:B------:R-:W-:Y:S02]  /*2360*/  @P0 MOV R2, R4 ;  /* 0x0000000400020202 */ /* 0x000fe40000000f00 */
[----:B------:R-:W-:Y:S01]  /*2370*/  @P0 R2UR UR8, R0 ;  /* 0x00000000000802ca */ /* 0x000fe200000e0000 */
[----:B------:R-:W-:Y:S01]  /*2380*/  VIADD R0, R3, 0x1e0 ;  /* 0x000001e003007836 */ /* 0x000fe20000000000 */
[----:B------:R-:W-:Y:S02]  /*2390*/  @P0 SHF.R.U32.HI R4, RZ, 0x10, R5 ;  /* 0x00000010ff040819 */ /* 0x000fe40000011605 */
[----:B------:R-:W-:Y:S02]  /*23a0*/  @P0 R2UR UR9, R2 ;  /* 0x00000000020902ca */ /* 0x000fe400000e0000 */
[----:B------:R-:W-:-:S02]  /*23b0*/  PRMT R0, RZ, 0x654, R0 ;  /* 0x00000654ff007816 */ /* 0x000fc40000000000 */
[----:B------:R-:W-:Y:S02]  /*23c0*/  @P0 R2UR UR5, R4 ;  /* 0x00000000040502ca */ /* 0x000fe400000e0000 */
[----:B------:R1:W-:Y:S03]  /*23d0*/  SYNCS.ARRIVE.TRANS64.RED.A1T0 RZ, [R0+URZ], RZ ;  /* 0x000000ff00ff79a7 */ /* 0x0003e600081004ff */
[----:B------:R-:W-:-:S04]  /*23e0*/  @UP1 UMOV UR21, UR8 ;  /* 0x0000000800151c82 */ /* 0x000fc80008000000 */
[----:B------:R-:W-:-:S04]  /*23f0*/  @UP1 UMOV UR22, UR9 ;  /* 0x0000000900161c82 */ /* 0x000fc80008000000 */
[----:B------:R-:W-:Y:S01]  /*2400*/  @UP1 UMOV UR36, UR5 ;  /* 0x0000000500241c82 */ /* 0x000fe20008000000 */
[----:B------:R-:W-:Y:S05]  /*2410*/  BRA.U !UP0, `(.L_x_41) ;  /* 0x0000000108d47547 */ /* 0x000fea000b800000 */
[----:B------:R-:W2:Y:S01]  /*2420*/  LDCU.128 UR8, c[0x0][0xb10] ;  /* 0x00016200ff0877ac */ /* 0x000ea20008000c00 */
[----:B------:R-:W3:Y:S01]  /*2430*/  LDCU UR5, c[0x0][0xb20] ;  /* 0x00016400ff0577ac */ /* 0x000ee20008000800 */
[----:B------:R-:W4:Y:S01]  /*2440*/  LDCU UR12, c[0x0][0xb0c] ;  /* 0x00016180ff0c77ac */ /* 0x000f220008000800 */
[----:B------:R-:W1:Y:S01]  /*2450*/  LDCU.64 UR16, c[0x0][0xb28] ;  /* 0x00016500ff1077ac */ /* 0x000e620008000a00 */
[----:B------:R-:W-:Y:S02]  /*2460*/  UISETP.NE.AND UP3, UPT, UR37, 0x1, UPT ;  /* 0x000000012500788c */ /* 0x000fe4000bf65270 */
[----:B--2---:R-:W-:Y:S02]  /*2470*/  UIMAD.WIDE.U32 UR34, UR14, UR11, URZ ;  /* 0x0000000b0e2272a5 */ /* 0x004fe4000f8e00ff */
[----:B------:R-:W-:Y:S02]  /*2480*/  UIMAD.WIDE.U32 UR18, UR15, UR8, URZ ;  /* 0x000000080f1272a5 */ /* 0x000fe4000f8e00ff */
[----:B------:R-:W-:-:S02]  /*2490*/  UIMAD.WIDE.U32 UR32, UR21, UR11, URZ ;  /* 0x0000000b152072a5 */ /* 0x000fc4000f8e00ff */
[----:B------:R-:W-:Y:S01]  /*24a0*/  UISETP.NE.AND UP0, UPT, UR10, 0x1, UPT ;  /* 0x000000010a00788c */ /* 0x000fe2000bf05270 */
[----:B------:R-:W-:Y:S02]  /*24b0*/  UMOV UR11, UR35 ;  /* 0x00000023000b7c82 */ /* 0x000fe40008000000 */
[----:B------:R-:W-:Y:S01]  /*24c0*/  UMOV UR18, UR19 ;  /* 0x0000001300127c82 */ /* 0x000fe20008000000 */
[----:B---3--:R-:W-:Y:S02]  /*24d0*/  USHF.R.U32.HI UR11, URZ, UR5, UR11 ;  /* 0x00000005ff0b7299 */ /* 0x008fe4000801160b */
[----:B----4-:R-:W-:Y:S02]  /*24e0*/  UISETP.NE.AND UP2, UPT, UR12, 0x1, UPT ;  /* 0x000000010c00788c */ /* 0x010fe4000bf45270 */
[----:B------:R-:W-:Y:S02]  /*24f0*/  USHF.R.U32.HI UR18, URZ, UR9, UR18 ;  /* 0x00000009ff127299 */ /* 0x000fe40008011612 */
[----:B------:R-:W-:-:S02]  /*2500*/  USEL UR11, UR14, UR11, !UP0 ;  /* 0x0000000b0e0b7287 */ /* 0x000fc4000c000000 */
[----:B------:R-:W-:Y:S02]  /*2510*/  USEL UR18, UR15, UR18, !UP2 ;  /* 0x000000120f127287 */ /* 0x000fe4000d000000 */
[----:B-1----:R-:W-:Y:S02]  /*2520*/  UIMAD.WIDE.U32 UR38, UR11, UR16, URZ ;  /* 0x000000100b2672a5 */ /* 0x002fe4000f8e00ff */
[----:B------:R-:W-:Y:S02]  /*2530*/  UIMAD.WIDE.U32 UR34, UR22, UR8, URZ ;  /* 0x00000008162272a5 */ /* 0x000fe4000f8e00ff */
[----:B------:R-:W-:Y:S01]  /*2540*/  UIMAD.WIDE.U32 UR40, UR18, UR16, URZ ;  /* 0x00000010122872a5 */ /* 0x000fe2000f8e00ff */
[----:B------:R-:W-:Y:S02]  /*2550*/  UMOV UR32, UR33 ;  /* 0x0000002100207c82 */ /* 0x000fe40008000000 */
[----:B------:R-:W-:Y:S01]  /*2560*/  UMOV UR38, UR39 ;  /* 0x0000002700267c82 */ /* 0x000fe20008000000 */
[----:B------:R-:W-:-:S02]  /*2570*/  USHF.R.U32.HI UR32, URZ, UR5, UR32 ;  /* 0x00000005ff207299 */ /* 0x000fc40008011620 */
[----:B------:R-:W-:Y:S01]  /*2580*/  @UP3 USHF.R.U32.HI UR11, URZ, UR17, UR38 ;  /* 0x00000011ff0b3299 */ /* 0x000fe20008011626 */
[----:B------:R-:W-:Y:S01]  /*2590*/  UMOV UR34, UR35 ;  /* 0x0000002300227c82 */ /* 0x000fe20008000000 */
[----:B------:R-:W-:Y:S01]  /*25a0*/  UMOV UR40, UR41 ;  /* 0x0000002900287c82 */ /* 0x000fe20008000000 */
[----:B------:R-:W-:Y:S02]  /*25b0*/  USHF.R.U32.HI UR34, URZ, UR9, UR34 ;  /* 0x00000009ff227299 */ /* 0x000fe40008011622 */
[----:B------:R-:W-:Y:S02]  /*25c0*/  USEL UR32, UR21, UR32, !UP0 ;  /* 0x0000002015207287 */ /* 0x000fe4000c000000 */
[----:B------:R-:W-:Y:S02]  /*25d0*/  @UP3 USHF.R.U32.HI UR18, URZ, UR17, UR40 ;  /* 0x00000011ff123299 */ /* 0x000fe40008011628 */
[----:B------:R-:W-:Y:S02]  /*25e0*/  UIMAD UR11, UR37, UR11, URZ ;  /* 0x0000000b250b72a4 */ /* 0x000fe4000f8e02ff */
[----:B------:R-:W-:-:S02]  /*25f0*/  USEL UR34, UR22, UR34, !UP2 ;  /* 0x0000002216227287 */ /* 0x000fc4000d000000 */
[----:B------:R-:W-:Y:S02]  /*2600*/  UIMAD UR5, UR37, UR18, URZ ;  /* 0x00000012250572a4 */ /* 0x000fe4000f8e02ff */
[----:B------:R-:W-:Y:S02]  /*2610*/  UISETP.GE.AND UP0, UPT, UR32, UR11, UPT ;  /* 0x0000000b2000728c */ /* 0x000fe4000bf06270 */
[----:B------:R-:W-:Y:S02]  /*2620*/  UIMAD.WIDE.U32 UR8, UR32, UR16, URZ ;  /* 0x00000010200872a5 */ /* 0x000fe4000f8e00ff */
[----:B------:R-:W-:Y:S02]  /*2630*/  UISETP.GE.OR UP0, UPT, UR34, UR5, UP0 ;  /* 0x000000052200728c */ /* 0x000fe40008706670 */
[----:B------:R-:W-:Y:S02]  /*2640*/  UIMAD.WIDE.U32 UR38, UR34, UR16, URZ ;  /* 0x00000010222672a5 */ /* 0x000fe4000f8e00ff */
[----:B------:R-:W-:Y:S01]  /*2650*/  UIADD3 UR8, UPT, UPT, -UR32, URZ, URZ ;  /* 0x000000ff20087290 */ /* 0x000fe2000fffe1ff */
[----:B------:R-:W-:Y:S01]  /*2660*/  UMOV UR5, UR9 ;  /* 0x0000000900057c82 */ /* 0x000fe20008000000 */
[----:B------:R-:W-:-:S02]  /*2670*/  UIADD3 UR9, UPT, UPT, -UR34, URZ, URZ ;  /* 0x000000ff22097290 */ /* 0x000fc4000fffe1ff */
[----:B------:R-:W-:-:S03]  /*2680*/  USHF.R.U32.HI UR5, URZ, UR17, UR5 ;  /* 0x00000011ff057299 */ /* 0x000fc60008011605 */
[----:B------:R-:W-:Y:S01]  /*2690*/  @!UP0 UMOV UR38, UR39 ;  /* 0x0000002700268c82 */ /* 0x000fe20008000000 */
[----:B------:R-:W-:Y:S02]  /*26a0*/  UIMAD UR8, UR10, UR8, UR21 ;  /* 0x000000080a0872a4 */ /* 0x000fe4000f8e0215 */
[----:B------:R-:W-:Y:S02]  /*26b0*/  USEL UR5, UR32, UR5, !UP3 ;  /* 0x0000000520057287 */ /* 0x000fe4000d800000 */
[----:B------:R-:W-:Y:S02]  /*26c0*/  @!UP0 USHF.R.U32.HI UR17, URZ, UR17, UR38 ;  /* 0x00000011ff118299 */ /* 0x000fe40008011626 */
[----:B------:R-:W-:Y:S02]  /*26d0*/  UIADD3 UR11, UPT, UPT, -UR5, URZ, URZ ;  /* 0x000000ff050b7290 */ /* 0x000fe4000fffe1ff */
[----:B------:R-:W-:Y:S02]  /*26e0*/  @!UP0 USEL UR17, UR34, UR17, !UP3 ;  /* 0x0000001122118287 */ /* 0x000fe4000d800000 */
[----:B------:R-:W-:-:S02]  /*26f0*/  UIMAD UR11, UR37, UR11, UR32 ;  /* 0x0000000b250b72a4 */ /* 0x000fc4000f8e0220 */
[----:B------:R-:W-:Y:S02]  /*2700*/  @!UP0 UIADD3 UR5, UPT, UPT, UR5, -UR17, URZ ;  /* 0x8000001105058290 */ /* 0x000fe4000fffe0ff */
[----:B------:R-:W-:Y:S02]  /*2710*/  @!UP0 UIMAD UR11, UR11, UR18, UR17 ;  /* 0x000000120b0b82a4 */ /* 0x000fe4000f8e0211 */
[----:B------:R-:W-:Y:S02]  /*2720*/  @!UP0 UIMAD UR32, UR37, UR5, UR34 ;  /* 0x00000005252082a4 */ /* 0x000fe4000f8e0222 */
[----:B------:R-:W-:Y:S02]  /*2730*/  UIMAD UR9, UR12, UR9, UR22 ;  /* 0x000000090c0972a4 */ /* 0x000fe4000f8e0216 */
[----:B------:R-:W-:Y:S01]  /*2740*/  UIMAD UR21, UR32, UR10, UR8 ;  /* 0x0000000a201572a4 */ /* 0x000fe2000f8e0208 */
[----:B------:R-:W-:Y:S02]  /*2750*/  @!UP0 UMOV UR34, UR11 ;  /* 0x0000000b00228c82 */ /* 0x000fe40008000000 */
[----:B------:R-:W-:-:S12]  /*2760*/  UIMAD UR22, UR34, UR12, UR9 ;  /* 0x0000000c221672a4 */ /* 0x000fd8000f8e0209 */
.L_x_41:
[----:B------:R-:W2:Y:S02]  /*2770*/  LDCU UR5, c[0x0][0xb30] ;  /* 0x00016600ff0577ac */ /* 0x000ea40008000800 */
[----:B--2---:R-:W-:-:S09]  /*2780*/  UISETP.NE.AND UP0, UPT, UR5, 0x1, UPT ;  /* 0x000000010500788c */ /* 0x004fd2000bf05270 */
[----:B------:R-:W-:Y:S05]  /*2790*/  BRA.U UP0, `(.L_x_42) ;  /* 0x0000000100447547 */ /* 0x000fea000b800000 */
[----:B------:R-:W2:Y:S01]  /*27a0*/  LDCU.128 UR8, c[0x0][0xb10] ;  /* 0x00016200ff0877ac */ /* 0x000ea20008000c00 */
[----:B------:R-:W3:Y:S01]  /*27b0*/  LDCU UR12, c[0x0][0xb0c] ;  /* 0x00016180ff0c77ac */ /* 0x000ee20008000800 */
[----:B------:R-:W4:Y:S01]  /*27c0*/  LDCU UR5, c[0x0][0xb20] ;  /* 0x00016400ff0577ac */ /* 0x000f220008000800 */
[----:B--2---:R-:W-:Y:S02]  /*27d0*/  UIMAD.WIDE.U32 UR18, UR22, UR8, URZ ;  /* 0x00000008161272a5 */ /* 0x004fe4000f8e00ff */
[----:B------:R-:W-:Y:S02]  /*27e0*/  UIMAD.WIDE.U32 UR16, UR21, UR11, URZ ;  /* 0x0000000b151072a5 */ /* 0x000fe4000f8e00ff */
[----:B---3--:R-:W-:Y:S02]  /*27f0*/  UISETP.NE.AND UP2, UPT, UR12, 0x1, UPT ;  /* 0x000000010c00788c */ /* 0x008fe4000bf45270 */
[----:B------:R-:W-:Y:S01]  /*2800*/  UISETP.NE.AND UP0, UPT, UR10, 0x1, UPT ;  /* 0x000000010a00788c */ /* 0x000fe2000bf05270 */
[----:B------:R-:W-:-:S02]  /*2810*/  UMOV UR8, UR19 ;  /* 0x0000001300087c82 */ /* 0x000fc40008000000 */
[----:B------:R-:W-:Y:S01]  /*2820*/  UMOV UR16, UR17 ;  /* 0x0000001100107c82 */ /* 0x000fe20008000000 */
[----:B------:R-:W-:Y:S02]  /*2830*/  USHF.R.U32.HI UR8, URZ, UR9, UR8 ;  /* 0x00000009ff087299 */ /* 0x000fe40008011608 */
[----:B----4-:R-:W-:Y:S02]  /*2840*/  USHF.R.U32.HI UR5, URZ, UR5, UR16 ;  /* 0x00000005ff057299 */ /* 0x010fe40008011610 */
[----:B------:R-:W-:Y:S02]  /*2850*/  USEL UR8, UR22, UR8, !UP2 ;  /* 0x0000000816087287 */ /* 0x000fe4000d000000 */
[----:B------:R-:W-:-:S04]  /*2860*/  USEL UR5, UR21, UR5, !UP0 ;  /* 0x0000000515057287 */ /* 0x000fc8000c000000 */
[----:B------:R-:W-:Y:S02]  /*2870*/  UIADD3 UR9, UPT, UPT, UR8, -UR5, URZ ;  /* 0x8000000508097290 */ /* 0x000fe4000fffe0ff */
[----:B------:R-:W-:Y:S02]  /*2880*/  UIADD3 UR5, UPT, UPT, -UR8, UR5, URZ ;  /* 0x0000000508057290 */ /* 0x000fe4000fffe1ff */
[----:B------:R-:W-:Y:S02]  /*2890*/  UIMAD UR21, UR9, UR10, UR21 ;  /* 0x0000000a091572a4 */ /* 0x000fe4000f8e0215 */
[----:B------:R-:W-:-:S12]  /*28a0*/  UIMAD UR22, UR5, UR12, UR22 ;  /* 0x0000000c051672a4 */ /* 0x000fd8000f8e0216 */
.L_x_42:
[----:B------:R-:W-:Y:S01]  /*28b0*/  VIADD R11, R11, 0x1 ;  /* 0x000000010b0b7836 */ /* 0x000fe20000000000 */
[----:B------:R-:W-:Y:S01]  /*28c0*/  PLOP3.LUT P1, PT, PT, PT, PT, 0x80, 0x8 ;  /* 0x000000000008781c */ /* 0x000fe20003f2f070 */
[----:B------:R-:W-:Y:S02]  /*28d0*/  UIADD3 UR59, UPT, UPT, UR22, UR47, URZ ;  /* 0x0000002f163b7290 */ /* 0x000fe4000fffe0ff */
[----:B------:R-:W-:Y:S01]  /*28e0*/  UIADD3 UR58, UPT, UPT, UR21, UR46, URZ ;  /* 0x0000002e153a7290 */ /* 0x000fe2000fffe0ff */
[----:B------:R-:W-:-:S04]  /*28f0*/  ISETP.NE.AND P0, PT, R11, 0x2, PT ;  /* 0x000000020b00780c */ /* 0x000fc80003f05270 */
[----:B------:R-:W-:Y:S02]  /*2900*/  SEL R3, RZ, 0x1, P0 ;  /* 0x00000001ff037807 */ /* 0x000fe40000000000 */
[----:B------:R-:W-:Y:S02]  /*2910*/  SEL R11, R11, RZ, P0 ;  /* 0x000000ff0b0b7207 */ /* 0x000fe40000000000 */
[----:B------:R-:W-:Y:S01]  /*2920*/  LOP3.LUT R10, R10, R3, RZ, 0x3c, !PT ;  /* 0x000000030a0a7212 */ /* 0x000fe200078e3cff */
[----:B------:R-:W-:Y:S06]  /*2930*/  BRA.U UP1, `(.L_x_43) ;  /* 0xfffffff101447547 */ /* 0x000fec000b83ffff */
[----:B------:R-:W-:Y:S01]  /*2940*/  UIADD3 UR6, UPT, UPT, UR6, 0xd8, URZ ;  /* 0x000000d806067890 */ /* 0x000fe2000fffe0ff */
[----:B------:R-:W-:-:S03]  /*2950*/  SHF.L.U32 R3, R12, 0x1f, RZ ;  /* 0x0000001f0c037819 */ /* 0x000fc600000006ff */
[----:B------:R-:W-:-:S09]  /*2960*/  ULEA UR4, UR23, UR6, 0x3 ;  /* 0x0000000617047291 */ /* 0x000fd2000f8e18ff */
[----:B------:R-:W2:Y:S02]  /*2970*/  SYNCS.PHASECHK.TRANS64.TRYWAIT P0, [UR4], R3 ;  /* 0x00000003ff0075a7 */ /* 0x000ea40008001104 */
[----:B--2---:R-:W-:Y:S05]  /*2980*/  @!P0 BRA `(.L_x_44) ;  /* 0x0000007000948947 */ /* 0x004fea0003800000 */
.L_x_136:
[----:B------:R-:W-:-:S04]  /*2990*/  UIADD3 UR5, UPT, UPT, UR23, 0x1, URZ ;  /* 0x0000000117057890 */ /* 0x000fc8000fffe0ff */
[----:B------:R-:W-:-:S04]  /*29a0*/  UISETP.NE.AND UP0, UPT, UR5, 0x1b, UPT ;  /* 0x0000001b0500788c */ /* 0x000fc8000bf05270 */
[----:B------:R-:W-:Y:S02]  /*29b0*/  USEL UR7, URZ, 0x1, UP0 ;  /* 0x00000001ff077887 */ /* 0x000fe40008000000 */
[----:B------:R-:W-:-:S04]  /*29c0*/  USEL UR5, UR5, URZ, UP0 ;  /* 0x000000ff05057287 */ /* 0x000fc80008000000 */
[----:B------:R-:W-:Y:S01]  /*29d0*/  ULEA UR4, UR5, UR6, 0x3 ;  /* 0x0000000605047291 */ /* 0x000fe2000f8e18ff */
[----:B------:R-:W-:-:S04]  /*29e0*/  LOP3.LUT R2, R12, UR7, RZ, 0x3c, !PT ;  /* 0x000000070c027c12 */ /* 0x000fc8000f8e3cff */
[----:B-1----:R-:W-:-:S04]  /*29f0*/  SHF.L.U32 R3, R2, 0x1f, RZ ;  /* 0x0000001f02037819 */ /* 0x002fc800000006ff */
[----:B------:R-:W1:Y:S02]  /*2a00*/  SYNCS.PHASECHK.TRANS64.TRYWAIT P0, [UR4], R3 ;  /* 0x00000003ff0075a7 */ /* 0x000e640008001104 */
[----:B-1----:R-:W-:Y:S05]  /*2a10*/  @!P0 BRA `(.L_x_45) ;  /* 0x0000007000888947 */ /* 0x002fea0003800000 */
.L_x_138:
        /* <DEDUP_REMOVED lines=9> */
.L_x_140:
        /* <DEDUP_REMOVED lines=9> */
.L_x_142:
        /* <DEDUP_REMOVED lines=9> */
.L_x_144:
        /* <DEDUP_REMOVED lines=9> */
.L_x_146:
        /* <DEDUP_REMOVED lines=9> */
.L_x_148:
        /* <DEDUP_REMOVED lines=9> */
.L_x_150:
        /* <DEDUP_REMOVED lines=9> */
.L_x_152:
        /* <DEDUP_REMOVED lines=9> */
.L_x_154:
        /* <DEDUP_REMOVED lines=9> */
.L_x_156:
        /* <DEDUP_REMOVED lines=9> */
.L_x_158:
        /* <DEDUP_REMOVED lines=9> */
.L_x_160:
        /* <DEDUP_REMOVED lines=9> */
.L_x_162:
        /* <DEDUP_REMOVED lines=9> */
.L_x_164:
        /* <DEDUP_REMOVED lines=9> */
.L_x_166:
        /* <DEDUP_REMOVED lines=9> */
.L_x_168:
        /* <DEDUP_REMOVED lines=9> */
.L_x_170:
        /* <DEDUP_REMOVED lines=9> */
.L_x_172:
        /* <DEDUP_REMOVED lines=9> */
.L_x_174:
        /* <DEDUP_REMOVED lines=9> */
.L_x_176:
        /* <DEDUP_REMOVED lines=9> */
.L_x_178:
        /* <DEDUP_REMOVED lines=9> */
.L_x_180:
        /* <DEDUP_REMOVED lines=9> */
.L_x_182:
        /* <DEDUP_REMOVED lines=9> */
.L_x_184:
        /* <DEDUP_REMOVED lines=9> */
.L_x_186:
[----:B------:R-:W-:-:S04]  /*37a0*/  UIADD3 UR5, UPT, UPT, UR5, 0x1, URZ ;  /* 0x0000000105057890 */ /* 0x000fc8000fffe0ff */
[----:B------:R-:W-:-:S04]  /*37b0*/  UISETP.NE.AND UP0, UPT, UR5, 0x1b, UPT ;  /* 0x0000001b0500788c */ /* 0x000fc8000bf05270 */
[----:B------:R-:W-:Y:S02]  /*37c0*/  USEL UR4, URZ, 0x1, UP0 ;  /* 0x00000001ff047887 */ /* 0x000fe40008000000 */
[----:B------:R-:W-:-:S04]  /*37d0*/  USEL UR5, UR5, URZ, UP0 ;  /* 0x000000ff05057287 */ /* 0x000fc80008000000 */
[----:B------:R-:W-:Y:S01]  /*37e0*/  ULEA UR5, UR5, UR6, 0x3 ;  /* 0x0000000605057291 */ /* 0x000fe2000f8e18ff */
[----:B-1----:R-:W-:-:S04]  /*37f0*/  LOP3.LUT R3, R2, UR4, RZ, 0x3c, !PT ;  /* 0x0000000402037c12 */ /* 0x002fc8000f8e3cff */
[----:B------:R-:W-:Y:S01]  /*3800*/  SHF.L.U32 R3, R3, 0x1f, RZ ;  /* 0x0000001f03037819 */ /* 0x000fe200000006ff */
[----:B------:R-:W-:-:S07]  /*3810*/  IMAD.U32 R0, RZ, RZ, UR5 ;  /* 0x00000005ff007e24 */ /* 0x000fce000f8e00ff */
.L_x_70:
[----:B-1----:R1:W2:Y:S02]  /*3820*/  SYNCS.PHASECHK.TRANS64.TRYWAIT P0, [R0+URZ], R3 ;  /* 0x00000003000075a7 */ /* 0x0022a400080011ff */
[----:B--2---:R-:W-:Y:S05]  /*3830*/  @!P0 NANOSLEEP.SYNCS 0x989680 ;  /* 0x009896800000895d */ /* 0x004fea0003900000 */
[----:B------:R-:W2:Y:S02]  /*3840*/  @!P0 SYNCS.PHASECHK.TRANS64 P0, [R0+URZ], R3 ;  /* 0x00000003000085a7 */ /* 0x000ea400080010ff */
[----:B--2---:R-:W-:Y:S05]  /*3850*/  @P0 EXIT ;  /* 0x000000000000094d */ /* 0x004fea0003800000 */
[----:B------:R-:W-:Y:S05]  /*3860*/  BRA `(.L_x_70) ;  /* 0xfffffffc00ec7947 */ /* 0x000fea000383ffff */
.L_x_23:
[----:B------:R-:W-:-:S04]  /*3870*/  UISETP.NE.AND UP0, UPT, UR60, URZ, UPT ;  /* 0x000000ff3c00728c */ /* 0x000fc8000bf05270 */
[----:B------:R-:W-:-:S09]  /*3880*/  UISETP.NE.OR UP0, UPT, UR5, 0x1, UP0 ;  /* 0x000000010500788c */ /* 0x000fd20008705670 */
[----:B------:R-:W-:Y:S05]  /*3890*/  BRA.U UP0, `(.L_x_71) ;  /* 0x0000000500487547 */ /* 0x000fea000b800000 */
[----:B------:R-:W-:Y:S01]  /*38a0*/  ISETP.GE.U32.AND P2, PT, R0, 0x2, PT ;  /* 0x000000020000780c */ /* 0x000fe20003f46070 */
[----:B------:R-:W-:Y:S01]  /*38b0*/  IMAD.MOV.U32 R12, RZ, RZ, 0x1 ;  /* 0x00000001ff0c7424 */ /* 0x000fe200078e00ff */
[----:B------:R-:W-:Y:S02]  /*38c0*/  CS2R R10, SRZ ;  /* 0x00000000000a7805 */ /* 0x000fe4000001ff00 */
[----:B------:R-:W-:Y:S01]  /*38d0*/  CS2R R8, SRZ ;  /* 0x0000000000087805 */ /* 0x000fe2000001ff00 */
[----:B------:R-:W-:Y:S01]  /*38e0*/  UMOV UR4, 0x400 ;  /* 0x0000040000047882 */ /* 0x000fe20000000000 */
[----:B------:R-:W-:Y:S01]  /*38f0*/  UMOV UR6, URZ ;  /* 0x000000ff00067c82 */ /* 0x000fe20008000000 */
[----:B------:R-:W-:-:S12]  /*3900*/  ULEA UR60, UR60, UR4, 0x18 ;  /* 0x000000043c3c7291 */ /* 0x000fd8000f8ec0ff */
.L_x_75:
[----:B------:R-:W-:Y:S02]  /*3910*/  LEA R2, R8, UR60, 0x3 ;  /* 0x0000003c08027c11 */ /* 0x000fe4000f8e18ff */
[----:B------:R-:W-:-:S03]  /*3920*/  SHF.L.U32 R5, R9, 0x1f, RZ ;  /* 0x0000001f09057819 */ /* 0x000fc600000006ff */
[----:B------:R-:W-:Y:S01]  /*3930*/  VIADD R4, R2, 0x240 ;  /* 0x0000024002047836 */ /* 0x000fe20000000000 */
[----:B------:R-:W2:Y:S02]  /*3940*/  SYNCS.PHASECHK.TRANS64.TRYWAIT P0, [R2+URZ+0x230], R5 ;  /* 0x00023005020075a7 */ /* 0x000ea400080011ff */
[----:B--2---:R-:W-:Y:S05]  /*3950*/  @!P0 BRA `(.L_x_72) ;  /* 0x0000006c00108947 */ /* 0x004fea0003800000 */
.L_x_187:
[----:B------:R-:W-:Y:S01]  /*3960*/  ULEA UR5, UR6, UR60, 0x3 ;  /* 0x0000003c06057291 */ /* 0x000fe2000f8e18ff */
[----:B------:R-:W-:Y:S02]  /*3970*/  PRMT R4, RZ, 0x654, R4 ;  /* 0x00000654ff047816 */ /* 0x000fe40000000004 */
[----:B--2---:R-:W-:Y:S01]  /*3980*/  SHF.L.U32 R5, R12, 0x1f, RZ ;  /* 0x0000001f0c057819 */ /* 0x004fe200000006ff */
[----:B------:R-:W-:Y:S01]  /*3990*/  UIADD3 UR4, UPT, UPT, UR5, 0x1d0, URZ ;  /* 0x000001d005047890 */ /* 0x000fe2000fffe0ff */
[----:B------:R2:W-:Y:S05]  /*39a0*/  SYNCS.ARRIVE.TRANS64.RED.A1T0 RZ, [R4+URZ], RZ ;  /* 0x000000ff04ff79a7 */ /* 0x0005ea00081004ff */
[----:B------:R-:W-:Y:S01]  /*39b0*/  IMAD.U32 R7, RZ, RZ, UR4 ;  /* 0x00000004ff077e24 */ /* 0x000fe2000f8e00ff */
[----:B------:R-:W3:Y:S04]  /*39c0*/  SYNCS.PHASECHK.TRANS64.TRYWAIT P0, [UR5+0x1e0], R5 ;  /* 0x0001e005ff0075a7 */ /* 0x000ee80008001105 */
[----:B------:R-:W-:Y:S01]  /*39d0*/  PRMT R6, R0, 0x654, R7 ;  /* 0x0000065400067816 */ /* 0x000fe20000000007 */
[----:B--2---:R-:W-:Y:S01]  /*39e0*/  @!P2 IMAD.MOV.U32 R4, RZ, RZ, 0x10 ;  /* 0x00000010ff04a424 */ /* 0x004fe200078e00ff */
[----:B---3--:R-:W-:Y:S06]  /*39f0*/  @!P0 BRA `(.L_x_73) ;  /* 0x0000006800fc8947 */ /* 0x008fec0003800000 */
.L_x_189:
[----:B------:R-:W-:Y:S01]  /*3a00*/  ULEA UR4, UR6, UR60, 0x4 ;  /* 0x0000003c06047291 */ /* 0x000fe2000f8e20ff */
[----:B------:R-:W-:Y:S01]  /*3a10*/  SEL R3, R6, R3, !P2 ;  /* 0x0000000306037207 */ /* 0x000fe20005000000 */
[----:B------:R-:W-:Y:S01]  /*3a20*/  UIADD3 UR5, UPT, UPT, UR5, 0x1d0, URZ ;  /* 0x000001d005057890 */ /* 0x000fe2000fffe0ff */
[----:B--2---:R-:W-:Y:S01]  /*3a30*/  LEA R2, R11, UR60, 0x3 ;  /* 0x0000003c0b027c11 */ /* 0x004fe2000f8e18ff */
[----:B------:R-:W-:Y:S01]  /*3a40*/  UIADD3 UR4, UPT, UPT, UR4, 0x260, URZ ;  /* 0x0000026004047890 */ /* 0x000fe2000fffe0ff */
[----:B------:R-:W-:Y:S01]  /*3a50*/  SHF.L.U32 R5, R10, 0x1f, RZ ;  /* 0x0000001f0a057819 */ /* 0x000fe200000006ff */
[----:B------:R2:W-:Y:S01]  /*3a60*/  @!P2 SYNCS.ARRIVE.TRANS64.RED RZ, [R3+URZ], R4 ;  /* 0x0000000403ffa9a7 */ /* 0x0005e200080004ff */
[----:B------:R-:W-:Y:S01]  /*3a70*/  UIADD3 UR6, UPT, UPT, UR6, 0x1, URZ ;  /* 0x0000000106067890 */ /* 0x000fe2000fffe0ff */
[----:B------:R-:W-:-:S03]  /*3a80*/  VIADD R8, R8, 0x1 ;  /* 0x0000000108087836 */ /* 0x000fc60000000000 */
[----:B------:R-:W-:Y:S02]  /*3a90*/  UISETP.NE.AND UP0, UPT, UR6, 0x2, UPT ;  /* 0x000000020600788c */ /* 0x000fe4000bf05270 */
[----:B------:R-:W-:Y:S06]  /*3aa0*/  UGETNEXTWORKID.BROADCAST [UR4], [UR5] ;  /* 0x00000000040073ca */ /* 0x000fec0008000100 */
[----:B------:R-:W-:Y:S01]  /*3ab0*/  USEL UR4, URZ, 0x1, UP0 ;  /* 0x00000001ff047887 */ /* 0x000fe20008000000 */
[----:B------:R-:W-:Y:S01]  /*3ac0*/  ISETP.NE.AND P0, PT, R8, 0x2, PT ;  /* 0x000000020800780c */ /* 0x000fe20003f05270 */
[----:B------:R-:W-:Y:S01]  /*3ad0*/  USEL UR6, UR6, URZ, UP0 ;  /* 0x000000ff06067287 */ /* 0x000fe20008000000 */
[----:B------:R-:W3:Y:S03]  /*3ae0*/  SYNCS.PHASECHK.TRANS64.TRYWAIT P1, [R2+URZ+0x1d0], R5 ;  /* 0x0001d005020075a7 */ /* 0x000ee600080211ff */
[----:B------:R-:W-:Y:S01]  /*3af0*/  LOP3.LUT R12, R12, UR4, RZ, 0x3c, !PT ;  /* 0x000000040c0c7c12 */ /* 0x000fe2000f8e3cff */
[----:B--23--:R-:W-:Y:S07]  /*3b00*/  @!P1 BRA `(.L_x_74) ;  /* 0x0000006800d09947 */ /* 0x00cfee0003800000 */
.L_x_190:
[C---:B------:R-:W-:Y:S01]  /*3b10*/  LEA R4, R11.reuse, UR60, 0x4 ;  /* 0x0000003c0b047c11 */ /* 0x040fe2000f8e20ff */
[----:B--2---:R-:W-:Y:S01]  /*3b20*/  VIADD R2, R2, 0x1e0 ;  /* 0x000001e002027836 */ /* 0x004fe20000000000 */
[----:B------:R-:W-:Y:S01]  /*3b30*/  SEL R8, R8, RZ, P0 ;  /* 0x000000ff08087207 */ /* 0x000fe20000000000 */
[----:B------:R-:W-:-:S03]  /*3b40*/  VIADD R11, R11, 0x1 ;  /* 0x000000010b0b7836 */ /* 0x000fc60000000000 */
[----:B------:R-:W2:Y:S01]  /*3b50*/  LDS.128 R4, [R4+0x260] ;  /* 0x0002600004047984 */ /* 0x000ea20000000c00 */
[----:B------:R-:W-:Y:S02]  /*3b60*/  PRMT R2, RZ, 0x654, R2 ;  /* 0x00000654ff027816 */ /* 0x000fe40000000002 */
[C---:B------:R-:W-:Y:S01]  /*3b70*/  ISETP.NE.AND P1, PT, R11.reuse, 0x2, PT ;  /* 0x000000020b00780c */ /* 0x040fe20003f25270 */
[----:B------:R-:W-:Y:S01]  /*3b80*/  @!PT LDS RZ, [RZ] ;  /* 0x00000000fffff984 */ /* 0x000fe20000000800 */
[----:B------:R-:W-:Y:S01]  /*3b90*/  @!PT LDS RZ, [RZ] ;  /* 0x00000000fffff984 */ /* 0x000fe20000000800 */
[----:B------:R-:W-:Y:S01]  /*3ba0*/  @!PT LDS RZ, [RZ] ;  /* 0x00000000fffff984 */ /* 0x000fe20000000800 */
[----:B------:R-:W-:Y:S01]  /*3bb0*/  @!PT LDS RZ, [RZ] ;  /* 0x00000000fffff984 */ /* 0x000fe20000000800 */
[----:B------:R3:W-:Y:S06]  /*3bc0*/  MEMBAR.ALL.CTA ;  /* 0x0000000000007992 */ /* 0x0007ec0000008000 */
[----:B---3--:R-:W3:Y:S01]  /*3bd0*/  FENCE.VIEW.ASYNC.S ;  /* 0x00000000000073c6 */ /* 0x008ee20000000000 */
[----:B------:R-:W-:Y:S01]  /*3be0*/  SEL R11, R11, RZ, P1 ;  /* 0x000000ff0b0b7207 */ /* 0x000fe20000800000 */
[----:B---3--:R3:W-:Y:S01]  /*3bf0*/  SYNCS.ARRIVE.TRANS64.RED.A1T0 RZ, [R2+URZ], RZ ;  /* 0x000000ff02ff79a7 */ /* 0x0087e200081004ff */
[----:B--2---:R-:W-:-:S02]  /*3c00*/  LOP3.LUT P3, RZ, R6, 0x1, RZ, 0xc0, !PT ;  /* 0x0000000106ff7812 */ /* 0x004fc4000786c0ff */
[----:B------:R-:W-:-:S04]  /*3c10*/  SEL R5, RZ, 0x1, P1 ;  /* 0x00000001ff057807 */ /* 0x000fc80000800000 */
[----:B------:R-:W-:Y:S02]  /*3c20*/  LOP3.LUT R10, R10, R5, RZ, 0x3c, !PT ;  /* 0x000000050a0a7212 */ /* 0x000fe400078e3cff */
[----:B---3--:R-:W-:-:S04]  /*3c30*/  SEL R2, RZ, 0x1, P0 ;  /* 0x00000001ff027807 */ /* 0x008fc80000000000 */
[----:B------:R-:W-:Y:S01]  /*3c40*/  LOP3.LUT R9, R9, R2, RZ, 0x3c, !PT ;  /* 0x0000000209097212 */ /* 0x000fe200078e3cff */
[----:B------:R-:W-:Y:S06]  /*3c50*/  @P3 BRA `(.L_x_75) ;  /* 0xfffffffc002c3947 */ /* 0x000fec000383ffff */
[----:B------:R-:W-:Y:S01]  /*3c60*/  ULEA UR5, UR6, UR60, 0x3 ;  /* 0x0000003c06057291 */ /* 0x000fe2000f8e18ff */
[----:B------:R-:W-:-:S08]  /*3c70*/  SHF.L.U32 R3, R12, 0x1f, RZ ;  /* 0x0000001f0c037819 */ /* 0x000fd000000006ff */
[----:B------:R-:W2:Y:S02]  /*3c80*/  SYNCS.PHASECHK.TRANS64 P0, [UR5+0x1e0], R3 ;  /* 0x0001e003ff0075a7 */ /* 0x000ea40008001005 */
[----:B--2---:R-:W-:Y:S05]  /*3c90*/  @P0 BRA `(.L_x_76) ;  /* 0x0000000000080947 */ /* 0x004fea0003800000 */
[----:B------:R-:W2:Y:S02]  /*3ca0*/  SYNCS.PHASECHK.TRANS64.TRYWAIT P0, [UR5+0x1e0], R3 ;  /* 0x0001e003ff0075a7 */ /* 0x000ea40008001105 */
[----:B--2---:R-:W-:Y:S05]  /*3cb0*/  @!P0 BRA `(.L_x_77) ;  /* 0x0000006800788947 */ /* 0x004fea0003800000 */
.L_x_76:
[----:B------:R-:W-:-:S04]  /*3cc0*/  UIADD3 UR4, UPT, UPT, UR6, 0x1, URZ ;  /* 0x0000000106047890 */ /* 0x000fc8000fffe0ff */
[----:B------:R-:W-:-:S04]  /*3cd0*/  UISETP.NE.AND UP0, UPT, UR4, 0x2, UPT ;  /* 0x000000020400788c */ /* 0x000fc8000bf05270 */
[----:B------:R-:W-:Y:S02]  /*3ce0*/  USEL UR7, URZ, 0x1, UP0 ;  /* 0x00000001ff077887 */ /* 0x000fe40008000000 */
[----:B------:R-:W-:-:S04]  /*3cf0*/  USEL UR4, UR4, URZ, UP0 ;  /* 0x000000ff04047287 */ /* 0x000fc80008000000 */
[----:B------:R-:W-:Y:S01]  /*3d00*/  ULEA UR4, UR4, UR60, 0x3 ;  /* 0x0000003c04047291 */ /* 0x000fe2000f8e18ff */
[----:B--2---:R-:W-:-:S04]  /*3d10*/  LOP3.LUT R3, R12, UR7, RZ, 0x3c, !PT ;  /* 0x000000070c037c12 */ /* 0x004fc8000f8e3cff */
[----:B------:R-:W-:-:S04]  /*3d20*/  SHF.L.U32 R0, R3, 0x1f, RZ ;  /* 0x0000001f03007819 */ /* 0x000fc800000006ff */
[----:B------:R-:W2:Y:S02]  /*3d30*/  SYNCS.PHASECHK.TRANS64 P0, [UR4+0x1e0], R0 ;  /* 0x0001e000ff0075a7 */ /* 0x000ea40008001004 */
[----:B-12---:R-:W-:Y:S05]  /*3d40*/  @P0 EXIT ;  /* 0x000000000000094d */ /* 0x006fea0003800000 */
[----:B------:R-:W-:Y:S02]  /*3d50*/  SHF.L.U32 R3, R3, 0x1f, RZ ;  /* 0x0000001f03037819 */ /* 0x000fe400000006ff */
[----:B------:R-:W-:-:S07]  /*3d60*/  MOV R0, UR4 ;  /* 0x0000000400007c02 */ /* 0x000fce0008000f00 */
.L_x_78:
[----:B-1----:R1:W2:Y:S02]  /*3d70*/  SYNCS.PHASECHK.TRANS64.TRYWAIT P0, [R0+URZ+0x1e0], R3 ;  /* 0x0001e003000075a7 */ /* 0x0022a400080011ff */
[----:B--2---:R-:W-:Y:S05]  /*3d80*/  @!P0 NANOSLEEP.SYNCS 0x989680 ;  /* 0x009896800000895d */ /* 0x004fea0003900000 */
[----:B------:R-:W2:Y:S02]  /*3d90*/  @!P0 SYNCS.PHASECHK.TRANS64 P0, [R0+URZ+0x1e0], R3 ;  /* 0x0001e003000085a7 */ /* 0x000ea400080010ff */
[----:B--2---:R-:W-:Y:S05]  /*3da0*/  @P0 EXIT ;  /* 0x000000000000094d */ /* 0x004fea0003800000 */
[----:B------:R-:W-:Y:S05]  /*3db0*/  BRA `(.L_x_78) ;  /* 0xfffffffc00ec7947 */ /* 0x000fea000383ffff */
.L_x_71:
[----:B------:R-:W-:Y:S05]  /*3dc0*/  BRA.U UP5, `(.L_x_79) ;  /* 0x0000000d057c7547 */ /* 0x000fea000b800000 */
[----:B------:R-:W-:Y:S01]  /*3dd0*/  UMOV UR4, 0x40 ;  /* 0x0000004000047882 */ /* 0x000fe20000000000 */
[----:B------:R-:W-:Y:S01]  /*3de0*/  NOP ;  /* 0x0000000000007918 */ /* 0x000fe20000000000 */
[----:B------:R-:W-:Y:S01]  /*3df0*/  ULEA UR4, UR60, UR4, 0x18 ;  /* 0x000000043c047291 */ /* 0x000fe2000f8ec0ff */
[----:B------:R-:W-:Y:S02]  /*3e00*/  UMOV UR5, 0x400 ;  /* 0x0000040000057882 */ /* 0x000fe40000000000 */
[----:B------:R-:W-:-:S06]  /*3e10*/  ULEA UR60, UR60, UR5, 0x18 ;  /* 0x000000053c3c7291 */ /* 0x000fcc000f8ec0ff */
[----:B------:R-:W2:Y:S02]  /*3e20*/  LDS.U8 R0, [UR4+0x1c] ;  /* 0x00001c04ff007984 */ /* 0x000ea40008000000 */
[----:B--2---:R-:W-:-:S13]  /*3e30*/  ISETP.NE.AND P0, PT, R0, RZ, PT ;  /* 0x000000ff0000720c */ /* 0x004fda0003f05270 */
[----:B------:R-:W-:Y:S05]  /*3e40*/  @P0 BRA `(.L_x_80) ;  /* 0x0000000000580947 */ /* 0x000fea0003800000 */
[----:B------:R-:W-:-:S13]  /*3e50*/  ELECT P0, URZ, PT ;  /* 0x0000000000ff782f */ /* 0x000fda0003800000 */
[----:B------:R-:W-:Y:S05]  /*3e60*/  @!P0 BRA `(.L_x_81) ;  /* 0x0000000000608947 */ /* 0x000fea0003800000 */
[----:B------:R-:W-:Y:S01]  /*3e70*/  UMOV UR5, 0x10 ;  /* 0x0000001000057882 */ /* 0x000fe20000000000 */
[----:B------:R-:W-:Y:S01]  /*3e80*/  HFMA2 R0, -RZ, RZ, 0, 5.9604644775390625e-08 ;  /* 0x00000001ff007431 */ /* 0x000fe200000001ff */
[----:B------:R-:W-:-:S03]  /*3e90*/  MOV R3, 0xffff ;  /* 0x0000ffff00037802 */ /* 0x000fc60000000f00 */
[----:B------:R-:W-:Y:S04]  /*3ea0*/  DEPBAR.LE SB2, 0x36 ;  /* 0x0000ad800000791a */ /* 0x000fe80000000000 */
[----:B------:R-:W2:Y:S02]  /*3eb0*/  UTCATOMSWS.FIND_AND_SET.ALIGN UP0, UR5, UR5 ;  /* 0x00000005000575e3 */ /* 0x000ea40008000800 */
[----:B--2---:R-:W-:Y:S01]  /*3ec0*/  MOV R4, UR5 ;  /* 0x0000000500047c02 */ /* 0x004fe20008000f00 */
[----:B------:R-:W-:Y:S06]  /*3ed0*/  BRA.U UP0, `(.L_x_82) ;  /* 0x0000000100187547 */ /* 0x000fec000b800000 */
.L_x_83:
[----:B------:R-:W-:Y:S05]  /*3ee0*/  NANOSLEEP 0x64 ;  /* 0x000000640000795d */ /* 0x000fea0003800000 */
[----:B------:R-:W-:-:S05]  /*3ef0*/  UMOV UR5, 0x10 ;  /* 0x0000001000057882 */ /* 0x000fca0000000000 */
[----:B------:R-:W-:Y:S04]  /*3f00*/  DEPBAR.LE SB2, 0x36 ;  /* 0x0000ad800000791a */ /* 0x000fe80000000000 */
[----:B------:R-:W2:Y:S02]  /*3f10*/  UTCATOMSWS.FIND_AND_SET.ALIGN UP0, UR5, UR5 ;  /* 0x00000005000575e3 */ /* 0x000ea40008000800 */
[----:B--2---:R-:W-:Y:S01]  /*3f20*/  MOV R4, UR5 ;  /* 0x0000000500047c02 */ /* 0x004fe20008000f00 */
[----:B------:R-:W-:Y:S05]  /*3f30*/  BRA.U !UP0, `(.L_x_83) ;  /* 0xfffffffd08e87547 */ /* 0x000fea000b83ffff */
.L_x_82:
[-C--:B------:R-:W-:Y:S02]  /*3f40*/  SHF.L.U32 R3, R3, R4.reuse, RZ ;  /* 0x0000000403037219 */ /* 0x080fe400000006ff */
[----:B------:R-:W-:Y:S01]  /*3f50*/  SHF.L.U32 R0, R0, R4, RZ ;  /* 0x0000000400007219 */ /* 0x000fe200000006ff */
[----:B------:R-:W-:Y:S02]  /*3f60*/  IMAD.SHL.U32 R4, R4, 0x20, RZ ;  /* 0x0000002004047824 */ /* 0x000fe400078e00ff */
[----:B------:R2:W-:Y:S04]  /*3f70*/  ATOMS.OR RZ, [UR4+0x14], R3 ;  /* 0x00001403ffff798c */ /* 0x0005e8000b000004 */
[----:B------:R2:W-:Y:S04]  /*3f80*/  ATOMS.OR RZ, [UR4+0x18], R0 ;  /* 0x00001800ffff798c */ /* 0x0005e8000b000004 */
[----:B------:R2:W-:Y:S01]  /*3f90*/  STS [UR60+0x280], R4 ;  /* 0x00028004ff007988 */ /* 0x0005e2000800083c */
[----:B------:R-:W-:Y:S05]  /*3fa0*/  BRA `(.L_x_81) ;  /* 0x0000000000107947 */ /* 0x000fea0003800000 */
.L_x_80:
[----:B------:R-:W-:Y:S02]  /*3fb0*/  MOV R0, 0xffffffff ;  /* 0xffffffff00007802 */ /* 0x000fe40000000f00 */
[----:B------:R-:W-:-:S03]  /*3fc0*/  MOV R4, 0x3ff0 ;  /* 0x00003ff000047802 */ /* 0x000fc60000000f00 */
[----:B------:R2:W-:Y:S04]  /*3fd0*/  STS [UR60+0x280], R0 ;  /* 0x00028000ff007988 */ /* 0x0005e8000800083c */
[----:B-12--5:R-:W-:Y:S05]  /*3fe0*/  CALL.REL.NOINC `($__internal_1_$__cuda_sm10x_tcgen05_guardrail_trap_phase_invalid_during_alloc) ;  /* 0x0000006c00047944 */ /* 0x026fea0003c00000 */
.L_x_81:
[----:B------:R-:W-:Y:S05]  /*3ff0*/  WARPSYNC.ALL ;  /* 0x0000000000007948 */ /* 0x000fea0003800000 */
[----:B------:R-:W3:Y:S01]  /*4000*/  S2UR UR9, SR_CgaCtaId ;  /* 0x00000000000979c3 */ /* 0x000ee20000008800 */
[----:B------:R-:W-:Y:S01]  /*4010*/  UMOV UR4, 0x400 ;  /* 0x0000040000047882 */ /* 0x000fe20000000000 */
[----:B------:R-:W-:-:S06]  /*4020*/  NOP ;  /* 0x0000000000007918 */ /* 0x000fcc0000000000 */
[----:B------:R-:W-:Y:S06]  /*4030*/  BAR.ARV 0x6, 0xa0 ;  /* 0x0182800000007b1d */ /* 0x000fec0000002000 */
[----:B------:R-:W4:Y:S01]  /*4040*/  LDCU UR6, c[0x0][0x38c] ;  /* 0x00007180ff0677ac */ /* 0x000f220008000800 */
[----:B------:R-:W-:Y:S01]  /*4050*/  LOP3.LUT R2, R2, 0xffff, RZ, 0xc0, !PT ;  /* 0x0000ffff02027812 */ /* 0x000fe200078ec0ff */
[----:B------:R-:W-:Y:S01]  /*4060*/  IMAD.MOV.U32 R11, RZ, RZ, 0x1 ;  /* 0x00000001ff0b7424 */ /* 0x000fe200078e00ff */
[----:B------:R-:W-:Y:S01]  /*4070*/  CS2R R8, SRZ ;  /* 0x0000000000087805 */ /* 0x000fe2000001ff00 */
[----:B------:R-:W1:Y:S01]  /*4080*/  LDCU UR5, c[0x0][0x38c] ;  /* 0x00007180ff0577ac */ /* 0x000e620008000800 */
[----:B------:R-:W-:Y:S01]  /*4090*/  R2UR UR10, R2 ;  /* 0x00000000020a72ca */ /* 0x000fe200000e0000 */
[----:B------:R-:W-:Y:S01]  /*40a0*/  IMAD.MOV.U32 R10, RZ, RZ, RZ ;  /* 0x000000ffff0a7224 */ /* 0x000fe200078e00ff */
[----:B------:R-:W-:Y:S01]  /*40b0*/  UMOV UR12, URZ ;  /* 0x000000ff000c7c82 */ /* 0x000fe20008000000 */
[----:B------:R-:W-:Y:S01]  /*40c0*/  UMOV UR19, URZ ;  /* 0x000000ff00137c82 */ /* 0x000fe20008000000 */
[----:B---3--:R-:W-:Y:S01]  /*40d0*/  ULEA UR9, UR9, UR4, 0x18 ;  /* 0x0000000409097291 */ /* 0x008fe2000f8ec0ff */
[----:B------:R-:W-:Y:S01]  /*40e0*/  UMOV UR22, 0x0 ;  /* 0x0000000000167882 */ /* 0x000fe20000000000 */
[----:B------:R-:W-:-:S02]  /*40f0*/  UMOV UR23, 0x42c04a0 ;  /* 0x042c04a000177882 */ /* 0x000fc40000000000 */
[----:B------:R-:W-:Y:S02]  /*4100*/  UIADD3 UR11, UPT, UPT, UR9, 0x5b80, URZ ;  /* 0x00005b80090b7890 */ /* 0x000fe4000fffe0ff */
[----:B------:R-:W-:Y:S02]  /*4110*/  UIADD3 UR4, UPT, UPT, UR9, 0x13380, URZ ;  /* 0x0001338009047890 */ /* 0x000fe4000fffe0ff */
[----:B----4-:R-:W-:Y:S01]  /*4120*/  UIADD3 UR6, UPT, UPT, UR6, 0x1f, URZ ;  /* 0x0000001f06067890 */ /* 0x010fe2000fffe0ff */
[----:B--2---:R-:W2:Y:S01]  /*4130*/  LDS R0, [UR9+0x280] ;  /* 0x00028009ff007984 */ /* 0x004ea20008000800 */
[----:B------:R-:W-:Y:S02]  /*4140*/  USHF.R.U32.HI UR11, URZ, 0x4, UR11 ;  /* 0x00000004ff0b7899 */ /* 0x000fe4000801160b */
[----:B------:R-:W-:Y:S02]  /*4150*/  USHF.R.S32.HI UR8, URZ, 0x1f, UR6 ;  /* 0x0000001fff087899 */ /* 0x000fe40008011406 */
[----:B------:R-:W-:-:S02]  /*4160*/  USHF.R.U32.HI UR4, URZ, 0x4, UR4 ;  /* 0x00000004ff047899 */ /* 0x000fc40008011604 */
[----:B------:R-:W-:Y:S02]  /*4170*/  ULEA.HI UR8, UR8, UR6, URZ, 0x5 ;  /* 0x0000000608087291 */ /* 0x000fe4000f8f28ff */
[----:B------:R-:W-:Y:S02]  /*4180*/  ULOP3.LUT UR11, UR11, 0x3fff, URZ, 0xc0, !UPT ;  /* 0x00003fff0b0b7892 */ /* 0x000fe4000f8ec0ff */
[----:B------:R-:W-:Y:S02]  /*4190*/  USHF.R.S32.HI UR8, URZ, 0x5, UR8 ;  /* 0x00000005ff087899 */ /* 0x000fe40008011408 */
[----:B------:R-:W-:Y:S02]  /*41a0*/  ULOP3.LUT UR4, UR4, 0x3fff, URZ, 0xc0, !UPT ;  /* 0x00003fff04047892 */ /* 0x000fe4000f8ec0ff */
[----:B------:R-:W-:Y:S02]  /*41b0*/  UISETP.LT.AND UP0, UPT, UR8, 0x1, UPT ;  /* 0x000000010800788c */ /* 0x000fe4000bf01270 */
[----:B------:R-:W-:-:S02]  /*41c0*/  ULOP3.LUT UR11, UR11, 0x10000, URZ, 0xfc, !UPT ;  /* 0x000100000b0b7892 */ /* 0x000fc4000f8efcff */
[----:B------:R-:W-:Y:S02]  /*41d0*/  USEL UR16, UR8, 0x1, !UP0 ;  /* 0x0000000108107887 */ /* 0x000fe4000c000000 */
[----:B------:R-:W-:Y:S02]  /*41e0*/  ULOP3.LUT UR4, UR4, 0x10000, URZ, 0xfc, !UPT ;  /* 0x0001000004047892 */ /* 0x000fe4000f8efcff */
[----:B------:R-:W-:Y:S02]  /*41f0*/  UIADD3 UR16, UPT, UPT, -UR16, URZ, URZ ;  /* 0x000000ff10107290 */ /* 0x000fe4000fffe1ff */
[----:B-1----:R-:W-:Y:S01]  /*4200*/  UISETP.GE.AND UP4, UPT, UR5, 0x1, UPT ;  /* 0x000000010500788c */ /* 0x002fe2000bf86270 */
[----:B--2---:R-:W-:-:S15]  /*4210*/  R2UR UR13, R0 ;  /* 0x00000000000d72ca */ /* 0x004fde00000e0000 */
.L_x_90:
[----:B------:R-:W-:Y:S02]  /*4220*/  LEA R0, R10, UR9, 0x3 ;  /* 0x000000090a007c11 */ /* 0x000fe4000f8e18ff */
[----:B------:R-:W-:Y:S02]  /*4230*/  SHF.L.U32 R5, R9, 0x1f, RZ ;  /* 0x0000001f09057819 */ /* 0x000fe400000006ff */
[----:B------:R-:W-:Y:S01]  /*4240*/  PLOP3.LUT P0, PT, PT, PT, UP4, 0x80, 0x8 ;  /* 0x000000000008781c */ /* 0x000fe20003f0f048 */
[----:B------:R-:W-:Y:S01]  /*4250*/  VIADD R3, R0, 0x1e0 ;  /* 0x000001e000037836 */ /* 0x000fe20000000000 */
[----:B-1----:R-:W1:Y:S02]  /*4260*/  SYNCS.PHASECHK.TRANS64.TRYWAIT P1, [R0+URZ+0x1d0], R5 ;  /* 0x0001d005000075a7 */ /* 0x002e6400080211ff */
[----:B-1-3--:R-:W-:Y:S09]  /*4270*/  @!P1 BRA `(.L_x_84) ;  /* 0x0000006400209947 */ /* 0x00aff20003800000 */
.L_x_192:
[----:B------:R-:W-:Y:S01]  /*4280*/  LEA R4, R10, UR9, 0x4 ;  /* 0x000000090a047c11 */ /* 0x000fe2000f8e20ff */
[----:B------:R-:W-:Y:S01]  /*4290*/  @UP4 ULEA UR5, UR19, UR9, 0x3 ;  /* 0x0000000913054291 */ /* 0x000fe2000f8e18ff */
[----:B------:R-:W-:Y:S01]  /*42a0*/  PLOP3.LUT P2, PT, PT, PT, PT, 0x80, 0x8 ;  /* 0x000000000008781c */ /* 0x000fe20003f4f070 */
[----:B------:R-:W-:Y:S01]  /*42b0*/  ULEA UR15, UR12, UR9, 0x3 ;  /* 0x000000090c0f7291 */ /* 0x000fe2000f8e18ff */
[----:B------:R-:W-:Y:S02]  /*42c0*/  PRMT R3, RZ, 0x654, R3 ;  /* 0x00000654ff037816 */ /* 0x000fe40000000003 */
[----:B-1----:R-:W1:Y:S01]  /*42d0*/  LDS.128 R4, [R4+0x260] ;  /* 0x0002600004047984 */ /* 0x002e620000000c00 */
[----:B------:R-:W-:Y:S02]  /*42e0*/  @P0 SHF.L.U32 R2, R8, 0x1f, RZ ;  /* 0x0000001f08020819 */ /* 0x000fe400000006ff */
[----:B------:R-:W-:Y:S01]  /*42f0*/  SHF.L.U32 R0, R11, 0x1f, RZ ;  /* 0x0000001f0b007819 */ /* 0x000fe200000006ff */
[----:B------:R-:W-:Y:S01]  /*4300*/  @!PT LDS RZ, [RZ] ;  /* 0x00000000fffff984 */ /* 0x000fe20000000800 */
[----:B------:R-:W-:Y:S01]  /*4310*/  @!PT LDS RZ, [RZ] ;  /* 0x00000000fffff984 */ /* 0x000fe20000000800 */
[----:B------:R-:W-:Y:S01]  /*4320*/  @!PT LDS RZ, [RZ] ;  /* 0x00000000fffff984 */ /* 0x000fe20000000800 */
[----:B------:R-:W-:Y:S01]  /*4330*/  @!PT LDS RZ, [RZ] ;  /* 0x00000000fffff984 */ /* 0x000fe20000000800 */
[----:B------:R2:W-:Y:S06]  /*4340*/  MEMBAR.ALL.CTA ;  /* 0x0000000000007992 */ /* 0x0005ec0000008000 */
[----:B--2---:R-:W2:Y:S02]  /*4350*/  FENCE.VIEW.ASYNC.S ;  /* 0x00000000000073c6 */ /* 0x004ea40000000000 */
[----:B--2---:R2:W-:Y:S01]  /*4360*/  SYNCS.ARRIVE.TRANS64.RED.A1T0 RZ, [R3+URZ], RZ ;  /* 0x000000ff03ff79a7 */ /* 0x0045e200081004ff */
[----:B------:R2:W3:Y:S01]  /*4370*/  @P0 SYNCS.PHASECHK.TRANS64.TRYWAIT P2, [UR5], R2 ;  /* 0x00000002ff0005a7 */ /* 0x0004e20008041105 */
[----:B-1----:R-:W-:Y:S01]  /*4380*/  LOP3.LUT P1, RZ, R6, 0x1, RZ, 0xc0, !PT ;  /* 0x0000000106ff7812 */ /* 0x002fe2000782c0ff */
[----:B------:R-:W1:Y:S02]  /*4390*/  SYNCS.PHASECHK.TRANS64.TRYWAIT P0, [UR15+0x210], R0 ;  /* 0x00021000ff0075a7 */ /* 0x000e64000800110f */
[----:B-123--:R-:W-:Y:S10]  /*43a0*/  @!P0 BRA `(.L_x_85) ;  /* 0x0000006000e88947 */ /* 0x00eff40003800000 */
.L_x_194:
[----:B------:R-:W-:Y:S01]  /*43b0*/  IADD3 R10, PT, PT, R10, 0x1, RZ ;  /* 0x000000010a0a7810 */ /* 0x000fe20007ffe0ff */
[----:B------:R-:W-:Y:S06]  /*43c0*/  BRA.U !UP4, `(.L_x_86) ;  /* 0x000000010c9c7547 */ /* 0x000fec000b800000 */
[----:B------:R-:W-:Y:S02]  /*43d0*/  ULEA.HI UR14, UR12, UR12, URZ, 0x1 ;  /* 0x0000000c0c0e7291 */ /* 0x000fe4000f8f08ff */
[----:B------:R-:W-:Y:S02]  /*43e0*/  UPLOP3.LUT UP2, UPT, UPT, UPT, UPT, 0x40, 0x4 ;  /* 0x000000000004789c */ /* 0x000fe40003f4e870 */
[----:B------:R-:W-:Y:S02]  /*43f0*/  USHF.R.U32.HI UR5, URZ, 0x1, UR14 ;  /* 0x00000001ff057899 */ /* 0x000fe4000801160e */
[----:B------:R-:W-:Y:S02]  /*4400*/  ULOP3.LUT UR14, UR14, 0xffe, URZ, 0xc0, !UPT ;  /* 0x00000ffe0e0e7892 */ /* 0x000fe4000f8ec0ff */
[----:B------:R-:W-:Y:S02]  /*4410*/  UIMAD UR5, UR5, 0xb0, UR13 ;  /* 0x000000b0050578a4 */ /* 0x000fe4000f8e020d */
[----:B------:R-:W-:Y:S01]  /*4420*/  UIADD3 UR14, UPT, UPT, -UR14, UR12, URZ ;  /* 0x0000000c0e0e7290 */ /* 0x000fe2000fffe1ff */
[----:B------:R-:W-:Y:S01]  /*4430*/  UMOV UR18, UR16 ;  /* 0x0000001000127c82 */ /* 0x000fe20008000000 */
[----:B------:R-:W-:-:S02]  /*4440*/  UMOV UR17, UR8 ;  /* 0x0000000800117c82 */ /* 0x000fc40008000000 */
[----:B------:R-:W-:-:S03]  /*4450*/  ULEA UR14, UR14, UR5, 0x14 ;  /* 0x000000050e0e7291 */ /* 0x000fc6000f8ea0ff */
[----:B------:R-:W-:-:S09]  /*4460*/  UMOV UR5, UR19 ;  /* 0x0000001300057c82 */ /* 0x000fd20008000000 */
.L_x_89:
[----:B------:R-:W-:Y:S02]  /*4470*/  UIADD3 UR18, UPT, UPT, UR18, 0x1, URZ ;  /* 0x0000000112127890 */ /* 0x000fe4000fffe0ff */
[----:B--2---:R-:W-:Y:S02]  /*4480*/  ULEA UR7, UR5, UR9, 0x3 ;  /* 0x0000000905077291 */ /* 0x004fe4000f8e18ff */
[----:B------:R-:W-:Y:S01]  /*4490*/  UISETP.NE.AND UP3, UPT, UR18, URZ, UPT ;  /* 0x000000ff1200728c */ /* 0x000fe2000bf65270 */
[----:B---3--:R-:W-:Y:S10]  /*44a0*/  @P2 BRA `(.L_x_87) ;  /* 0x00000000000c2947 */ /* 0x008ff40003800000 */
[----:B-1----:R-:W-:Y:S04]  /*44b0*/  SHF.L.U32 R3, R8, 0x1f, RZ ;  /* 0x0000001f08037819 */ /* 0x002fe800000006ff */
[----:B------:R-:W1:Y:S02]  /*44c0*/  SYNCS.PHASECHK.TRANS64.TRYWAIT P0, [UR7], R3 ;  /* 0x00000003ff0075a7 */ /* 0x000e640008001107 */
[----:B-1----:R-:W-:Y:S05]  /*44d0*/  @!P0 BRA `(.L_x_88) ;  /* 0x0000006000b48947 */ /* 0x002fea0003800000 */
.L_x_87:
[----:B------:R-:W-:Y:S01]  /*44e0*/  UISETP.NE.AND UP0, UPT, UR17, 0x1, UPT ;  /* 0x000000011100788c */ /* 0x000fe2000bf05270 */
[----:B------:R-:W-:Y:S01]  /*44f0*/  PLOP3.LUT P2, PT, PT, PT, PT, 0x80, 0x8 ;  /* 0x000000000008781c */ /* 0x000fe20003f4f070 */
[----:B------:R-:W-:Y:S02]  /*4500*/  UIADD3 UR19, UPT, UPT, UR5, 0x1, URZ ;  /* 0x0000000105137890 */ /* 0x000fe4000fffe0ff */
[----:B------:R-:W-:Y:S02]  /*4510*/  ULEA UR24, UR5, UR11, 0x7 ;  /* 0x0000000b05187291 */ /* 0x000fe4000f8e38ff */
[----:B------:R-:W-:Y:S01]  /*4520*/  UISETP.NE.AND UP1, UPT, UR19, 0x1b, UPT ;  /* 0x0000001b1300788c */ /* 0x000fe2000bf25270 */
[----:B------:R-:W-:Y:S01]  /*4530*/  PLOP3.LUT P0, PT, PT, PT, UP0, 0x80, 0x8 ;  /* 0x000000000008781c */ /* 0x000fe20003f0f008 */
[----:B------:R-:W-:Y:S02]  /*4540*/  UIADD3 UR17, UPT, UPT, UR17, -0x1, URZ ;  /* 0xffffffff11117890 */ /* 0x000fe4000fffe0ff */
[----:B------:R-:W-:Y:S02]  /*4550*/  USEL UR6, URZ, 0x1, UP1 ;  /* 0x00000001ff067887 */ /* 0x000fe40008800000 */
[----:B------:R-:W-:Y:S01]  /*4560*/  USEL UR19, UR19, URZ, UP1 ;  /* 0x000000ff13137287 */ /* 0x000fe20008800000 */
[----:B------:R-:W-:Y:S03]  /*4570*/  UMOV UR25, 0xc0004010 ;  /* 0xc000401000197882 */ /* 0x000fe60000000000 */
[----:B------:R-:W-:Y:S01]  /*4580*/  @UP0 ULEA UR20, UR19, UR9, 0x3 ;  /* 0x0000000913140291 */ /* 0x000fe2000f8e18ff */
[----:B------:R-:W-:Y:S01]  /*4590*/  LOP3.LUT R8, R8, UR6, RZ, 0x3c, !PT ;  /* 0x0000000608087c12 */ /* 0x000fe2000f8e3cff */
[----:B------:R-:W-:Y:S03]  /*45a0*/  UIMAD UR6, UR5, 0x160, UR4 ;  /* 0x00000160050678a4 */ /* 0x000fe6000f8e0204 */
[----:B-1----:R-:W-:Y:S01]  /*45b0*/  @P0 SHF.L.U32 R0, R8, 0x1f, RZ ;  /* 0x0000001f08000819 */ /* 0x002fe200000006ff */
[----:B------:R-:W-:Y:S03]  /*45c0*/  UMOV UR5, UR19 ;  /* 0x0000001300057c82 */ /* 0x000fe60008000000 */
[----:B------:R2:W3:Y:S01]  /*45d0*/  @P0 SYNCS.PHASECHK.TRANS64.TRYWAIT P2, [UR20], R0 ;  /* 0x00000000ff0005a7 */ /* 0x0004e20008041114 */
[----:B------:R-:W-:Y:S03]  /*45e0*/  UIADD3 UR20, UPT, UPT, UR7, 0xd8, URZ ;  /* 0x000000d807147890 */ /* 0x000fe6000fffe0ff */
[----:B------:R-:W-:Y:S02]  /*45f0*/  UMOV UR7, 0xc0004010 ;  /* 0xc000401000077882 */ /* 0x000fe40000000000 */
[----:B------:R2:W-:Y:S01]  /*4600*/  UTCIMMA gdesc[UR24], gdesc[UR6], tmem[UR14], tmem[UR22], idesc[UR23], UP2 ;  /* 0x00ff1606180075ea */ /* 0x0005e2000900010e */
[----:B------:R-:W-:Y:S03]  /*4610*/  UPLOP3.LUT UP2, UPT, UPT, UPT, UPT, 0x80, 0x8 ;  /* 0x000000000008789c */ /* 0x000fe60003f4f070 */
[----:B------:R2:W-:Y:S01]  /*4620*/  UTCBAR.MULTICAST [UR20], URZ, UR10 ;  /* 0x000000ff140073e9 */ /* 0x0005e2000800080a */
[----:B------:R-:W-:Y:S07]  /*4630*/  BRA.U UP3, `(.L_x_89) ;  /* 0xfffffffd038c7547 */ /* 0x000fee000b83ffff */
.L_x_86:
[----:B------:R-:W-:Y:S01]  /*4640*/  UIADD3 UR12, UPT, UPT, UR12, 0x1, URZ ;  /* 0x000000010c0c7890 */ /* 0x000fe2000fffe0ff */
[C---:B------:R-:W-:Y:S01]  /*4650*/  ISETP.NE.AND P0, PT, R10.reuse, 0x2, PT ;  /* 0x000000020a00780c */ /* 0x040fe20003f05270 */
[----:B------:R-:W-:Y:S02]  /*4660*/  UIADD3 UR15, UPT, UPT, UR15, 0x1f0, URZ ;  /* 0x000001f00f0f7890 */ /* 0x000fe4000fffe0ff */
[----:B------:R-:W-:Y:S01]  /*4670*/  UISETP.NE.AND UP0, UPT, UR12, 0x4, UPT ;  /* 0x000000040c00788c */ /* 0x000fe2000bf05270 */
[----:B-12---:R-:W-:Y:S02]  /*4680*/  SEL R0, RZ, 0x1, P0 ;  /* 0x00000001ff007807 */ /* 0x006fe40000000000 */
[----:B------:R-:W-:Y:S01]  /*4690*/  SEL R10, R10, RZ, P0 ;  /* 0x000000ff0a0a7207 */ /* 0x000fe20000000000 */
[----:B------:R-:W-:Y:S01]  /*46a0*/  USEL UR5, URZ, 0x1, UP0 ;  /* 0x00000001ff057887 */ /* 0x000fe20008000000 */
[----:B------:R-:W-:Y:S01]  /*46b0*/  LOP3.LUT R9, R9, R0, RZ, 0x3c, !PT ;  /* 0x0000000009097212 */ /* 0x000fe200078e3cff */
[----:B------:R-:W-:Y:S01]  /*46c0*/  USEL UR12, UR12, URZ, UP0 ;  /* 0x000000ff0c0c7287 */ /* 0x000fe20008000000 */
[----:B------:R1:W-:Y:S03]  /*46d0*/  UTCBAR [UR15], URZ ;  /* 0x000000ff0f0073e9 */ /* 0x0003e600080000ff */
[----:B------:R-:W-:Y:S01]  /*46e0*/  LOP3.LUT R11, R11, UR5, RZ, 0x3c, !PT ;  /* 0x000000050b0b7c12 */ /* 0x000fe2000f8e3cff */
[----:B------:R-:W-:Y:S07]  /*46f0*/  @P1 BRA `(.L_x_90) ;  /* 0xfffffff800c81947 */ /* 0x000fee000383ffff */
[----:B------:R-:W2:Y:S01]  /*4700*/  S2UR UR4, SR_CgaCtaId ;  /* 0x00000000000479c3 */ /* 0x000ea20000008800 */
[----:B------:R-:W-:Y:S01]  /*4710*/  ELECT P0, URZ, PT ;  /* 0x0000000000ff782f */ /* 0x000fe20003800000 */
[----:B------:R-:W-:Y:S01]  /*4720*/  IMAD.MOV.U32 R0, RZ, RZ, 0x1 ;  /* 0x00000001ff007424 */ /* 0x000fe200078e00ff */
[----:B------:R-:W-:Y:S01]  /*4730*/  UIADD3 UR9, UPT, UPT, UR9, 0x210, URZ ;  /* 0x0000021009097890 */ /* 0x000fe2000fffe0ff */
[----:B------:R-:W-:Y:S01]  /*4740*/  SHF.L.U32 R3, R11, 0x1f, RZ ;  /* 0x0000001f0b037819 */ /* 0x000fe200000006ff */
[----:B------:R-:W-:-:S03]  /*4750*/  UMOV UR5, 0x40 ;  /* 0x0000004000057882 */ /* 0x000fc60000000000 */
[----:B------:R-:W-:Y:S01]  /*4760*/  UVIRTCOUNT.DEALLOC.SMPOOL 0x80 ;  /* 0x000000800000784c */ /* 0x000fe20000000000 */
[----:B--2---:R-:W-:Y:S02]  /*4770*/  ULEA UR4, UR4, UR5, 0x18 ;  /* 0x0000000504047291 */ /* 0x004fe4000f8ec0ff */
[----:B------:R-:W-:-:S07]  /*4780*/  ULEA UR5, UR12, UR9, 0x3 ;  /* 0x000000090c057291 */ /* 0x000fce000f8e18ff */
[----:B------:R2:W-:Y:S02]  /*4790*/  @P0 STS.U8 [UR4+0x1c], R0 ;  /* 0x00001c00ff000988 */ /* 0x0005e40008000004 */
[----:B------:R-:W4:Y:S02]  /*47a0*/  SYNCS.PHASECHK.TRANS64.TRYWAIT P0, [UR5], R3 ;  /* 0x00000003ff0075a7 */ /* 0x000f240008001105 */
[----:B--2-4-:R-:W-:Y:S05]  /*47b0*/  @!P0 BRA `(.L_x_91) ;  /* 0x0000006000148947 */ /* 0x014fea0003800000 */
.L_x_197:
[----:B------:R-:W-:-:S04]  /*47c0*/  UIADD3 UR6, UPT, UPT, UR12, 0x1, URZ ;  /* 0x000000010c067890 */ /* 0x000fc8000fffe0ff */
[----:B------:R-:W-:-:S04]  /*47d0*/  UISETP.NE.AND UP0, UPT, UR6, 0x4, UPT ;  /* 0x000000040600788c */ /* 0x000fc8000bf05270 */
[----:B------:R-:W-:Y:S02]  /*47e0*/  USEL UR7, URZ, 0x1, UP0 ;  /* 0x00000001ff077887 */ /* 0x000fe40008000000 */
[----:B------:R-:W-:-:S04]  /*47f0*/  USEL UR6, UR6, URZ, UP0 ;  /* 0x000000ff06067287 */ /* 0x000fc80008000000 */
[----:B------:R-:W-:Y:S01]  /*4800*/  ULEA UR5, UR6, UR9, 0x3 ;  /* 0x0000000906057291 */ /* 0x000fe2000f8e18ff */
[----:B------:R-:W-:-:S04]  /*4810*/  LOP3.LUT R2, R11, UR7, RZ, 0x3c, !PT ;  /* 0x000000070b027c12 */ /* 0x000fc8000f8e3cff */
[----:B--2---:R-:W-:-:S04]  /*4820*/  SHF.L.U32 R3, R2, 0x1f, RZ ;  /* 0x0000001f02037819 */ /* 0x004fc800000006ff */
[----:B------:R-:W2:Y:S02]  /*4830*/  SYNCS.PHASECHK.TRANS64.TRYWAIT P0, [UR5], R3 ;  /* 0x00000003ff0075a7 */ /* 0x000ea40008001105 */
[----:B--2---:R-:W-:Y:S05]  /*4840*/  @!P0 BRA `(.L_x_92) ;  /* 0x0000006000088947 */ /* 0x004fea0003800000 */
.L_x_199:
        /* <DEDUP_REMOVED lines=9> */
.L_x_201:
[----:B------:R-:W-:-:S04]  /*48e0*/  UIADD3 UR6, UPT, UPT, UR6, 0x1, URZ ;  /* 0x0000000106067890 */ /* 0x000fc8000fffe0ff */
[----:B------:R-:W-:-:S04]  /*48f0*/  UISETP.NE.AND UP0, UPT, UR6, 0x4, UPT ;  /* 0x000000040600788c */ /* 0x000fc8000bf05270 */
[----:B------:R-:W-:Y:S02]  /*4900*/  USEL UR5, URZ, 0x1, UP0 ;  /* 0x00000001ff057887 */ /* 0x000fe40008000000 */
[----:B------:R-:W-:-:S04]  /*4910*/  USEL UR6, UR6, URZ, UP0 ;  /* 0x000000ff06067287 */ /* 0x000fc80008000000 */
[----:B------:R-:W-:Y:S01]  /*4920*/  ULEA UR6, UR6, UR9, 0x3 ;  /* 0x0000000906067291 */ /* 0x000fe2000f8e18ff */
[----:B--2---:R-:W-:-:S04]  /*4930*/  LOP3.LUT R3, R2, UR5, RZ, 0x3c, !PT ;  /* 0x0000000502037c12 */ /* 0x004fc8000f8e3cff */
[----:B------:R-:W-:-:S04]  /*4940*/  SHF.L.U32 R3, R3, 0x1f, RZ ;  /* 0x0000001f03037819 */ /* 0x000fc800000006ff */
[----:B------:R-:W2:Y:S02]  /*4950*/  SYNCS.PHASECHK.TRANS64.TRYWAIT P0, [UR6], R3 ;  /* 0x00000003ff0075a7 */ /* 0x000ea40008001106 */
[----:B--2---:R-:W-:Y:S05]  /*4960*/  @!P0 BRA `(.L_x_94) ;  /* 0x0000005c00f08947 */ /* 0x004fea0003800000 */
.L_x_203:
[----:B------:R-:W-:Y:S01]  /*4970*/  NOP ;  /* 0x0000000000007918 */ /* 0x000fe20000000000 */
[----:B--2---:R-:W2:Y:S01]  /*4980*/  LDS R0, [UR4+0x14] ;  /* 0x00001404ff007984 */ /* 0x004ea20008000800 */
[----:B------:R-:W-:Y:S01]  /*4990*/  ULOP3.LUT UR6, UR13, 0xffff, URZ, 0xc0, !UPT ;  /* 0x0000ffff0d067892 */ /* 0x000fe2000f8ec0ff */
[----:B------:R-:W-:Y:S01]  /*49a0*/  UMOV UR8, 0xffff ;  /* 0x0000ffff00087882 */ /* 0x000fe20000000000 */
[----:B------:R-:W-:Y:S02]  /*49b0*/  UMOV UR5, 0x1 ;  /* 0x0000000100057882 */ /* 0x000fe40000000000 */
[----:B------:R-:W-:-:S04]  /*49c0*/  USHF.R.U32.HI UR6, URZ, 0x5, UR6 ;  /* 0x00000005ff067899 */ /* 0x000fc80008011606 */
[----:B------:R-:W-:Y:S02]  /*49d0*/  USHF.L.U32 UR8, UR8, UR6, URZ ;  /* 0x0000000608087299 */ /* 0x000fe400080006ff */
[----:B------:R-:W-:-:S04]  /*49e0*/  USHF.L.U32 UR5, UR5, UR6, URZ ;  /* 0x0000000605057299 */ /* 0x000fc800080006ff */
[----:B--2---:R-:W-:-:S04]  /*49f0*/  LOP3.LUT R0, R0, UR8, RZ, 0xc0, !PT ;  /* 0x0000000800007c12 */ /* 0x004fc8000f8ec0ff */
[----:B------:R-:W-:-:S13]  /*4a00*/  ISETP.NE.AND P0, PT, R0, UR8, PT ;  /* 0x0000000800007c0c */ /* 0x000fda000bf05270 */
[----:B------:R-:W-:Y:S05]  /*4a10*/  @P0 BRA `(.L_x_95) ;  /* 0x0000000000580947 */ /* 0x000fea0003800000 */
[----:B------:R-:W2:Y:S02]  /*4a20*/  LDS R0, [UR4+0x18] ;  /* 0x00001804ff007984 */ /* 0x000ea40008000800 */
[----:B--2---:R-:W-:-:S04]  /*4a30*/  LOP3.LUT R0, R0, UR5, RZ, 0xc0, !PT ;  /* 0x0000000500007c12 */ /* 0x004fc8000f8ec0ff */
[----:B------:R-:W-:-:S13]  /*4a40*/  ISETP.NE.AND P0, PT, R0, UR5, PT ;  /* 0x0000000500007c0c */ /* 0x000fda000bf05270 */
[----:B------:R-:W-:Y:S05]  /*4a50*/  @P0 BRA `(.L_x_96) ;  /* 0x00000000003c0947 */ /* 0x000fea0003800000 */
[----:B------:R-:W2:Y:S01]  /*4a60*/  S2R R2, SR_LANEID ;  /* 0x0000000000027919 */ /* 0x000ea20000000000 */
[----:B------:R-:W-:Y:S01]  /*4a70*/  ULOP3.LUT UR8, URZ, UR8, URZ, 0x33, !UPT ;  /* 0x00000008ff087292 */ /* 0x000fe2000f8e33ff */
[----:B------:R-:W-:Y:S01]  /*4a80*/  LOP3.LUT R4, RZ, UR5, RZ, 0x33, !PT ;  /* 0x00000005ff047c12 */ /* 0x000fe2000f8e33ff */
[----:B------:R-:W-:Y:S02]  /*4a90*/  VOTEU.ANY UR7, UPT, PT ;  /* 0x0000000000077886 */ /* 0x000fe400038e0100 */
[----:B------:R-:W-:Y:S01]  /*4aa0*/  UFLO.U32 UR7, UR7 ;  /* 0x00000007000772bd */ /* 0x000fe200080e0000 */
[----:B------:R-:W4:Y:S01]  /*4ab0*/  REDUX UR5, R4 ;  /* 0x00000000040573c4 */ /* 0x000f220000000000 */
[----:B------:R-:W-:-:S06]  /*4ac0*/  IMAD.U32 R0, RZ, RZ, UR8 ;  /* 0x00000008ff007e24 */ /* 0x000fcc000f8e00ff */
[----:B------:R1:W-:Y:S01]  /*4ad0*/  UTCATOMSWS.AND URZ, UR8 ;  /* 0x0000000800ff79e3 */ /* 0x0003e20008000000 */
[----:B------:R-:W3:Y:S01]  /*4ae0*/  REDUX UR6, R0 ;  /* 0x00000000000673c4 */ /* 0x000ee20000000000 */
[----:B--2---:R-:W-:Y:S01]  /*4af0*/  ISETP.EQ.U32.AND P0, PT, R2, UR7, PT ;  /* 0x0000000702007c0c */ /* 0x004fe2000bf02070 */
[----:B----4-:R-:W-:Y:S01]  /*4b00*/  IMAD.U32 R2, RZ, RZ, UR5 ;  /* 0x00000005ff027e24 */ /* 0x010fe2000f8e00ff */
[----:B---3--:R-:W-:-:S11]  /*4b10*/  MOV R3, UR6 ;  /* 0x0000000600037c02 */ /* 0x008fd60008000f00 */
[----:B------:R1:W-:Y:S04]  /*4b20*/  @P0 ATOMS.AND RZ, [UR4+0x14], R3 ;  /* 0x00001403ffff098c */ /* 0x0003e8000a800004 */
[----:B------:R1:W-:Y:S01]  /*4b30*/  @P0 ATOMS.AND RZ, [UR4+0x18], R2 ;  /* 0x00001802ffff098c */ /* 0x0003e2000a800004 */
[----:B------:R-:W-:Y:S05]  /*4b40*/  BRA `(.L_x_97) ;  /* 0x0000000000147947 */ /* 0x000fea0003800000 */
.L_x_96:
[----:B------:R-:W-:Y:S02]  /*4b50*/  MOV R2, 0x4b70 ;  /* 0x00004b7000027802 */ /* 0x000fe40000000f00 */
[----:B-1-3-5:R-:W-:Y:S05]  /*4b60*/  CALL.REL.NOINC `($__internal_0_$__cuda_sm10x_tcgen05_guardrail_trap_col_being_dealloced_not_returned_by_alloc) ;  /* 0x0000006000187944 */ /* 0x02afea0003c00000 */
[----:B------:R-:W-:Y:S05]  /*4b70*/  BRA `(.L_x_97) ;  /* 0x0000000000087947 */ /* 0x000fea0003800000 */
.L_x_95:
[----:B------:R-:W-:Y:S02]  /*4b80*/  MOV R2, 0x4ba0 ;  /* 0x00004ba000027802 */ /* 0x000fe40000000f00 */
[----:B-1-3-5:R-:W-:Y:S05]  /*4b90*/  CALL.REL.NOINC `($__internal_2_$__cuda_sm10x_tcgen05_guardrail_trap_unallocated_columns_being_dealloced) ;  /* 0x0000006000247944 */ /* 0x02afea0003c00000 */
.L_x_97:
[----:B------:R-:W-:Y:S01]  /*4ba0*/  NOP ;  /* 0x0000000000007918 */ /* 0x000fe20000000000 */
[----:B-1----:R-:W-:Y:S05]  /*4bb0*/  EXIT ;  /* 0x000000000000794d */ /* 0x002fea0003800000 */
.L_x_79:
[----:B------:R-:W-:-:S09]  /*4bc0*/  UISETP.NE.OR UP0, UPT, UR5, 0x3, !UP3 ;  /* 0x000000030500788c */ /* 0x000fd2000df05670 */
[----:B------:R-:W-:Y:S05]  /*4bd0*/  BRA.U UP0, `(.L_x_98) ;  /* 0x0000000d00ec7547 */ /* 0x000fea000b800000 */
[----:B------:R-:W2:Y:S01]  /*4be0*/  LDCU.64 UR4, c[0x0][0x888] ;  /* 0x00011100ff0477ac */ /* 0x000ea20008000a00 */
[----:B------:R-:W3:Y:S01]  /*4bf0*/  LDC.64 R12, c[0x0][0x348] ;  /* 0x0000d200ff0c7b82 */ /* 0x000ee20000000a00 */
[----:B------:R-:W-:Y:S02]  /*4c00*/  HFMA2 R9, -RZ, RZ, 0, 0 ;  /* 0x00000000ff097431 */ /* 0x000fe400000001ff */
[----:B------:R-:W-:Y:S01]  /*4c10*/  IMAD.MOV.U32 R11, RZ, RZ, 0x1 ;  /* 0x00000001ff0b7424 */ /* 0x000fe200078e00ff */
[----:B------:R-:W4:Y:S01]  /*4c20*/  LDCU UR38, c[0x0][0x370] ;  /* 0x00006e00ff2677ac */ /* 0x000f220008000800 */
[----:B------:R-:W-:Y:S01]  /*4c30*/  IMAD.MOV.U32 R10, RZ, RZ, RZ ;  /* 0x000000ffff0a7224 */ /* 0x000fe200078e00ff */
[----:B------:R-:W-:Y:S01]  /*4c40*/  MOV R8, 0x2c00 ;  /* 0x00002c0000087802 */ /* 0x000fe20000000f00 */
[----:B------:R-:W4:Y:S01]  /*4c50*/  LDCU.128 UR40, c[0x0][0xb10] ;  /* 0x00016200ff2877ac */ /* 0x000f220008000c00 */
[----:B------:R-:W1:Y:S01]  /*4c60*/  LDCU UR31, c[0x0][0x374] ;  /* 0x00006e80ff1f77ac */ /* 0x000e620008000800 */
[----:B------:R-:W1:Y:S01]  /*4c70*/  LDCU.64 UR22, c[0x0][0x890] ;  /* 0x00011200ff1677ac */ /* 0x000e620008000a00 */
[----:B--2---:R-:W-:Y:S01]  /*4c80*/  UISETP.NE.U32.AND UP0, UPT, UR4, URZ, UPT ;  /* 0x000000ff0400728c */ /* 0x004fe2000bf05070 */
[----:B------:R-:W2:Y:S01]  /*4c90*/  LDCU UR13, c[0x0][0xb0c] ;  /* 0x00016180ff0d77ac */ /* 0x000ea20008000800 */
[----:B------:R-:W2:Y:S01]  /*4ca0*/  LDCU UR21, c[0x0][0xb20] ;  /* 0x00016400ff1577ac */ /* 0x000ea20008000800 */
[----:B------:R-:W2:Y:S01]  /*4cb0*/  LDCU UR4, c[0x0][0xb30] ;  /* 0x00016600ff0477ac */ /* 0x000ea20008000800 */
[----:B------:R-:W-:Y:S01]  /*4cc0*/  UMOV UR29, 0x400 ;  /* 0x00000400001d7882 */ /* 0x000fe20000000000 */
[----:B----4-:R-:W-:-:S02]  /*4cd0*/  UIMAD.WIDE.U32 UR10, UR38, UR40, URZ ;  /* 0x00000028260a72a5 */ /* 0x010fc4000f8e00ff */
[----:B-1----:R-:W-:Y:S02]  /*4ce0*/  UIMAD.WIDE.U32 UR8, UR31, UR43, URZ ;  /* 0x0000002b1f0872a5 */ /* 0x002fe4000f8e00ff */
[----:B------:R-:W-:Y:S02]  /*4cf0*/  ULEA UR29, UR60, UR29, 0x18 ;  /* 0x0000001d3c1d7291 */ /* 0x000fe4000f8ec0ff */
[----:B------:R-:W-:Y:S02]  /*4d00*/  UISETP.NE.AND.EX UP6, UPT, UR5, URZ, UPT, UP0 ;  /* 0x000000ff0500728c */ /* 0x000fe4000bfc5300 */
[----:B------:R-:W-:Y:S02]  /*4d10*/  UISETP.NE.AND UP0, UPT, UR37, 0x1, UPT ;  /* 0x000000012500788c */ /* 0x000fe4000bf05270 */
[----:B------:R-:W-:Y:S02]  /*4d20*/  UISETP.NE.U32.AND UP0, UPT, UR22, URZ, UPT ;  /* 0x000000ff1600728c */ /* 0x000fe4000bf05070 */
[----:B------:R-:W-:Y:S01]  /*4d30*/  UIADD3 UR5, UPT, UPT, UR29, 0x1b0, URZ ;  /* 0x000001b01d057890 */ /* 0x000fe2000fffe0ff */
[----:B------:R-:W-:Y:S01]  /*4d40*/  UMOV UR10, UR11 ;  /* 0x0000000b000a7c82 */ /* 0x000fe20008000000 */
[----:B------:R-:W-:Y:S01]  /*4d50*/  UMOV UR8, UR9 ;  /* 0x0000000900087c82 */ /* 0x000fe20008000000 */
[----:B------:R-:W-:-:S02]  /*4d60*/  USEL UR30, URZ, 0x1, UP4 ;  /* 0x00000001ff1e7887 */ /* 0x000fc4000a000000 */
[----:B------:R-:W-:Y:S02]  /*4d70*/  UISETP.GE.AND UP3, UPT, UR37, 0x1, UPT ;  /* 0x000000012500788c */ /* 0x000fe4000bf66270 */
[----:B------:R-:W-:Y:S02]  /*4d80*/  UISETP.NE.AND.EX UP5, UPT, UR23, URZ, UPT, UP0 ;  /* 0x000000ff1700728c */ /* 0x000fe4000bfa5300 */
[----:B------:R-:W-:Y:S01]  /*4d90*/  UPLOP3.LUT UP1, UPT, UPT, UPT, UPT, 0x40, 0x4 ;  /* 0x000000000004789c */ /* 0x000fe20003f2e870 */
[----:B------:R-:W1:Y:S01]  /*4da0*/  LDCU.64 UR6, c[0x0][0xb28] ;  /* 0x00016500ff0677ac */ /* 0x000e620008000a00 */
[----:B--2---:R-:W-:Y:S02]  /*4db0*/  UISETP.NE.AND UP3, UPT, UR13, 0x1, UPT ;  /* 0x000000010d00788c */ /* 0x004fe4000bf65270 */
[----:B------:R-:W-:Y:S02]  /*4dc0*/  UPRMT UR60, UR60, 0x654, UR5 ;  /* 0x000006543c3c7896 */ /* 0x000fe40008000005 */
[----:B------:R-:W-:-:S02]  /*4dd0*/  USHF.R.U32.HI UR44, URZ, UR41, UR10 ;  /* 0x00000029ff2c7299 */ /* 0x000fc4000801160a */
[----:B------:R-:W-:Y:S02]  /*4de0*/  USHF.R.U32.HI UR39, URZ, UR21, UR8 ;  /* 0x00000015ff277299 */ /* 0x000fe40008011608 */
[----:B------:R-:W-:Y:S02]  /*4df0*/  UISETP.NE.AND UP0, UPT, UR42, 0x1, UPT ;  /* 0x000000012a00788c */ /* 0x000fe4000bf05270 */
[----:B---3--:R-:W-:-:S11]  /*4e00*/  UISETP.NE.AND UP4, UPT, UR4, 0x1, UPT ;  /* 0x000000010400788c */ /* 0x008fd6000bf85270 */
.L_x_106:
[C---:B------:R-:W-:Y:S02]  /*4e10*/  LEA R3, R10.reuse, UR29, 0x3 ;  /* 0x0000001d0a037c11 */ /* 0x040fe4000f8e18ff */
[----:B------:R-:W-:Y:S02]  /*4e20*/  SHF.L.U32 R0, R9, 0x1f, RZ ;  /* 0x0000001f09007819 */ /* 0x000fe400000006ff */
[----:B------:R-:W-:Y:S02]  /*4e30*/  LEA R5, R10, UR29, 0x4 ;  /* 0x0000001d0a057c11 */ /* 0x000fe4000f8e20ff */
[----:B--2---:R-:W2:Y:S02]  /*4e40*/  SYNCS.PHASECHK.TRANS64.TRYWAIT P0, [R3+URZ+0x1d0], R0 ;  /* 0x0001d000030075a7 */ /* 0x004ea400080011ff */
[----:B--2---:R-:W-:Y:S05]  /*4e50*/  @!P0 BRA `(.L_x_99) ;  /* 0x0000005800cc8947 */ /* 0x004fea0003800000 */
.L_x_204:
[----:B------:R-:W3:Y:S01]  /*4e60*/  LDS.128 R4, [R5+0x260] ;  /* 0x0002600005047984 */ /* 0x000ee20000000c00 */
[----:B------:R-:W-:Y:S01]  /*4e70*/  UISETP.GE.AND UP0, UPT, UR37, 0x1, UPT ;  /* 0x000000012500788c */ /* 0x000fe2000bf06270 */
[----:B------:R-:W-:Y:S01]  /*4e80*/  @!PT LDS RZ, [RZ] ;  /* 0x00000000fffff984 */ /* 0x000fe20000000800 */
[----:B------:R-:W-:Y:S01]  /*4e90*/  @!PT LDS RZ, [RZ] ;  /* 0x00000000fffff984 */ /* 0x000fe20000000800 */
[----:B------:R-:W-:Y:S01]  /*4ea0*/  @!PT LDS RZ, [RZ] ;  /* 0x00000000fffff984 */ /* 0x000fe20000000800 */
[----:B------:R-:W-:Y:S01]  /*4eb0*/  @!PT LDS RZ, [RZ] ;  /* 0x00000000fffff984 */ /* 0x000fe20000000800 */
[----:B------:R4:W-:Y:S06]  /*4ec0*/  MEMBAR.ALL.CTA ;  /* 0x0000000000007992 */ /* 0x0009ec0000008000 */
[----:B----4-:R-:W4:Y:S01]  /*4ed0*/  FENCE.VIEW.ASYNC.S ;  /* 0x00000000000073c6 */ /* 0x010f220000000000 */
[----:B---3--:R-:W-:Y:S11]  /*4ee0*/  LOP3.LUT P0, RZ, R6, 0x1, RZ, 0xc0, !PT ;  /* 0x0000000106ff7812 */ /* 0x008ff6000780c0ff */
[----:B------:R-:W-:Y:S02]  /*4ef0*/  @!UPT UIADD3 URZ, UPT, UPT, URZ, URZ, URZ ;  /* 0x000000fffffff290 */ /* 0x000fe4000fffe0ff */
[----:B----4-:R-:W-:Y:S01]  /*4f00*/  VOTEU.ANY UP3, P0 ;  /* 0x0000000000ff7886 */ /* 0x010fe20000060100 */
[----:B------:R-:W-:Y:S11]  /*4f10*/  PLOP3.LUT P0, PT, PT, PT, UP3, 0x80, 0x8 ;  /* 0x000000000008781c */ /* 0x000ff60003f0f038 */
[----:B------:R-:W-:Y:S02]  /*4f20*/  @!UPT UIADD3 URZ, UPT, UPT, URZ, URZ, URZ ;  /* 0x000000fffffff290 */ /* 0x000fe4000fffe0ff */
[----:B--2---:R-:W-:Y:S02]  /*4f30*/  @P0 SHF.R.U32.HI R0, RZ, 0x10, R5 ;  /* 0x00000010ff000819 */ /* 0x004fe40000011605 */
[----:B------:R-:W-:Y:S02]  /*4f40*/  @P0 MOV R2, R4 ;  /* 0x0000000400020202 */ /* 0x000fe40000000f00 */
[----:B------:R-:W-:Y:S01]  /*4f50*/  @P0 R2UR UR4, R0 ;  /* 0x00000000000402ca */ /* 0x000fe200000e0000 */
[----:B------:R-:W-:Y:S01]  /*4f60*/  VIADD R0, R3, 0x1e0 ;  /* 0x000001e003007836 */ /* 0x000fe20000000000 */
[----:B------:R-:W-:Y:S02]  /*4f70*/  @P0 LOP3.LUT R4, R5, 0xffff, RZ, 0xc0, !PT ;  /* 0x0000ffff05040812 */ /* 0x000fe400078ec0ff */
[----:B------:R-:W-:Y:S02]  /*4f80*/  @P0 R2UR UR8, R2 ;  /* 0x00000000020802ca */ /* 0x000fe400000e0000 */
[----:B------:R-:W-:Y:S02]  /*4f90*/  PRMT R0, RZ, 0x654, R0 ;  /* 0x00000654ff007816 */ /* 0x000fe40000000000 */
[----:B------:R-:W-:Y:S02]  /*4fa0*/  @P0 R2UR UR5, R4 ;  /* 0x00000000040502ca */ /* 0x000fe400000e0000 */
[----:B------:R2:W-:Y:S03]  /*4fb0*/  SYNCS.ARRIVE.TRANS64.RED.A1T0 RZ, [R0+URZ], RZ ;  /* 0x000000ff00ff79a7 */ /* 0x0005e600081004ff */
[----:B------:R-:W-:Y:S04]  /*4fc0*/  @UP3 UMOV UR48, UR4 ;  /* 0x0000000400303c82 */ /* 0x000fe80008000000 */
[----:B------:R-:W-:Y:S04]  /*4fd0*/  @UP3 UMOV UR15, UR8 ;  /* 0x00000008000f3c82 */ /* 0x000fe80008000000 */
[----:B------:R-:W-:Y:S01]  /*4fe0*/  @UP3 UMOV UR14, UR5 ;  /* 0x00000005000e3c82 */ /* 0x000fe20008000000 */
[----:B------:R-:W-:Y:S05]  /*4ff0*/  BRA.U !UP0, `(.L_x_100) ;  /* 0x0000000108c07547 */ /* 0x000fea000b800000 */
[----:B------:R-:W-:Y:S02]  /*5000*/  UP2UR UR10, UPR, URZ, 0x4 ;  /* 0x00000004ff0a7883 */ /* 0x000fe40008000000 */
[----:B------:R-:W-:Y:S02]  /*5010*/  UISETP.NE.AND UP2, UPT, UR42, 0x1, UPT ;  /* 0x000000012a00788c */ /* 0x000fe4000bf45270 */
[----:B------:R-:W-:Y:S02]  /*5020*/  UISETP.NE.AND UP0, UPT, UR13, 0x1, UPT ;  /* 0x000000010d00788c */ /* 0x000fe4000bf05270 */
[----:B------:R-:W-:Y:S02]  /*5030*/  USEL UR4, UR31, UR39, !UP2 ;  /* 0x000000271f047287 */ /* 0x000fe4000d000000 */
[----:B------:R-:W-:Y:S02]  /*5040*/  UP2UR UR18, UPR, URZ, 0x2 ;  /* 0x00000002ff127883 */ /* 0x000fe40008000000 */
[----:B------:R-:W-:Y:S02]  /*5050*/  UISETP.NE.AND UP1, UPT, UR37, 0x1, UPT ;  /* 0x000000012500788c */ /* 0x000fe4000bf25270 */
[----:B------:R-:W-:Y:S02]  /*5060*/  UIMAD.WIDE.U32 UR32, UR14, UR43, URZ ;  /* 0x0000002b0e2072a5 */ /* 0x000fe4000f8e00ff */
[----:B------:R-:W-:Y:S02]  /*5070*/  USEL UR9, UR38, UR44, !UP0 ;  /* 0x0000002c26097287 */ /* 0x000fe4000c000000 */
[----:B-1----:R-:W-:Y:S02]  /*5080*/  UIMAD.WIDE.U32 UR24, UR4, UR6, URZ ;  /* 0x00000006041872a5 */ /* 0x002fe4000f8e00ff */
[----:B------:R-:W-:Y:S02]  /*5090*/  UIMAD.WIDE.U32 UR26, UR15, UR40, URZ ;  /* 0x000000280f1a72a5 */ /* 0x000fe4000f8e00ff */
[----:B------:R-:W-:Y:S01]  /*50a0*/  UIMAD.WIDE.U32 UR16, UR9, UR6, URZ ;  /* 0x00000006091072a5 */ /* 0x000fe2000f8e00ff */
[----:B------:R-:W-:Y:S02]  /*50b0*/  UMOV UR11, UR33 ;  /* 0x00000021000b7c82 */ /* 0x000fe40008000000 */
[----:B------:R-:W-:Y:S01]  /*50c0*/  UMOV UR8, UR25 ;  /* 0x0000001900087c82 */ /* 0x000fe20008000000 */
[----:B------:R-:W-:Y:S02]  /*50d0*/  USHF.R.U32.HI UR11, URZ, UR21, UR11 ;  /* 0x00000015ff0b7299 */ /* 0x000fe4000801160b */
[----:B------:R-:W-:Y:S02]  /*50e0*/  @UP1 USHF.R.U32.HI UR4, URZ, UR7, UR8 ;  /* 0x00000007ff041299 */ /* 0x000fe40008011608 */
[----:B------:R-:W-:Y:S02]  /*50f0*/  USEL UR8, UR14, UR11, !UP2 ;  /* 0x0000000b0e087287 */ /* 0x000fe4000d000000 */
[----:B------:R-:W-:Y:S02]  /*5100*/  UIMAD UR4, UR37, UR4, URZ ;  /* 0x00000004250472a4 */ /* 0x000fe4000f8e02ff */
[----:B------:R-:W-:Y:S01]  /*5110*/  UISETP.NE.AND UP2, UPT, UR10, URZ, UPT ;  /* 0x000000ff0a00728c */ /* 0x000fe2000bf45270 */
[----:B------:R-:W-:Y:S01]  /*5120*/  UMOV UR5, UR27 ;  /* 0x0000001b00057c82 */ /* 0x000fe20008000000 */
[----:B------:R-:W-:Y:S01]  /*5130*/  UMOV UR16, UR17 ;  /* 0x0000001100107c82 */ /* 0x000fe20008000000 */
[----:B------:R-:W-:Y:S02]  /*5140*/  USHF.R.U32.HI UR5, URZ, UR41, UR5 ;  /* 0x00000029ff057299 */ /* 0x000fe40008011605 */
[----:B------:R-:W-:Y:S02]  /*5150*/  @UP1 USHF.R.U32.HI UR9, URZ, UR7, UR16 ;  /* 0x00000007ff091299 */ /* 0x000fe40008011610 */
[----:B------:R-:W-:Y:S02]  /*5160*/  USEL UR5, UR15, UR5, !UP0 ;  /* 0x000000050f057287 */ /* 0x000fe4000c000000 */
[----:B------:R-:W-:Y:S02]  /*5170*/  UIMAD.WIDE.U32 UR16, UR8, UR6, URZ ;  /* 0x00000006081072a5 */ /* 0x000fe4000f8e00ff */
[----:B------:R-:W-:Y:S02]  /*5180*/  UIMAD UR10, UR37, UR9, URZ ;  /* 0x00000009250a72a4 */ /* 0x000fe4000f8e02ff */
[----:B------:R-:W-:Y:S03]  /*5190*/  UISETP.GE.AND UP0, UPT, UR8, UR4, UPT ;  /* 0x000000040800728c */ /* 0x000fe6000bf06270 */
[----:B------:R-:W-:Y:S01]  /*51a0*/  UMOV UR4, UR17 ;  /* 0x0000001100047c82 */ /* 0x000fe20008000000 */
[----:B------:R-:W-:Y:S02]  /*51b0*/  UISETP.GE.OR UP0, UPT, UR5, UR10, UP0 ;  /* 0x0000000a0500728c */ /* 0x000fe40008706670 */
[----:B------:R-:W-:Y:S02]  /*51c0*/  USHF.R.U32.HI UR4, URZ, UR7, UR4 ;  /* 0x00000007ff047299 */ /* 0x000fe40008011604 */
[----:B------:R-:W-:Y:S02]  /*51d0*/  UIMAD.WIDE.U32 UR10, UR5, UR6, URZ ;  /* 0x00000006050a72a5 */ /* 0x000fe4000f8e00ff */
[----:B------:R-:W-:Y:S04]  /*51e0*/  USEL UR12, UR8, UR4, !UP1 ;  /* 0x00000004080c7287 */ /* 0x000fe8000c800000 */
[----:B------:R-:W-:Y:S01]  /*51f0*/  UIADD3 UR16, UPT, UPT, -UR12, URZ, URZ ;  /* 0x000000ff0c107290 */ /* 0x000fe2000fffe1ff */
[----:B------:R-:W-:Y:S02]  /*5200*/  @!UP0 UMOV UR4, UR11 ;  /* 0x0000000b00048c82 */ /* 0x000fe40008000000 */
[----:B------:R-:W-:Y:S02]  /*5210*/  @!UP0 USHF.R.U32.HI UR4, URZ, UR7, UR4 ;  /* 0x00000007ff048299 */ /* 0x000fe40008011604 */
[----:B------:R-:W-:Y:S02]  /*5220*/  UIMAD UR10, UR37, UR16, UR8 ;  /* 0x00000010250a72a4 */ /* 0x000fe4000f8e0208 */
[----:B------:R-:W-:Y:S02]  /*5230*/  @!UP0 USEL UR4, UR5, UR4, !UP1 ;  /* 0x0000000405048287 */ /* 0x000fe4000c800000 */
[----:B------:R-:W-:Y:S02]  /*5240*/  UISETP.NE.AND UP1, UPT, UR18, URZ, UPT ;  /* 0x000000ff1200728c */ /* 0x000fe4000bf25270 */
[----:B------:R-:W-:Y:S02]  /*5250*/  @!UP0 UIMAD UR10, UR9, UR10, UR4 ;  /* 0x0000000a090a82a4 */ /* 0x000fe4000f8e0204 */
[----:B------:R-:W-:Y:S02]  /*5260*/  @!UP0 UIADD3 UR11, UPT, UPT, UR12, -UR4, URZ ;  /* 0x800000040c0b8290 */ /* 0x000fe4000fffe0ff */
[----:B------:R-:W-:Y:S02]  /*5270*/  UIADD3 UR9, UPT, UPT, -UR5, URZ, URZ ;  /* 0x000000ff05097290 */ /* 0x000fe4000fffe1ff */
[----:B------:R-:W-:Y:S02]  /*5280*/  UIADD3 UR4, UPT, UPT, -UR8, URZ, URZ ;  /* 0x000000ff08047290 */ /* 0x000fe4000fffe1ff */
[----:B------:R-:W-:Y:S02]  /*5290*/  @!UP0 UIMAD UR8, UR11, UR37, UR5 ;  /* 0x000000250b0882a4 */ /* 0x000fe4000f8e0205 */
[----:B------:R-:W-:Y:S02]  /*52a0*/  UIMAD UR15, UR13, UR9, UR15 ;  /* 0x000000090d0f72a4 */ /* 0x000fe4000f8e020f */
[----:B------:R-:W-:Y:S01]  /*52b0*/  UIMAD UR14, UR42, UR4, UR14 ;  /* 0x000000042a0e72a4 */ /* 0x000fe2000f8e020e */
[----:B------:R-:W-:Y:S02]  /*52c0*/  @!UP0 UMOV UR5, UR10 ;  /* 0x0000000a00058c82 */ /* 0x000fe40008000000 */
[----:B------:R-:W-:Y:S02]  /*52d0*/  UIMAD UR15, UR5, UR13, UR15 ;  /* 0x0000000d050f72a4 */ /* 0x000fe4000f8e020f */
[----:B------:R-:W-:Y:S11]  /*52e0*/  UIMAD UR14, UR8, UR42, UR14 ;  /* 0x0000002a080e72a4 */ /* 0x000ff6000f8e020e */
[----:B------:R-:W-:Y:S01]  /*52f0*/  @!UPT UIADD3 URZ, UPT, UPT, URZ, URZ, URZ ;  /* 0x000000fffffff290 */ /* 0x000fe2000fffe0ff */
.L_x_100:
[----:B------:R-:W3:Y:S01]  /*5300*/  @!UP4 LDCU.128 UR8, c[0x0][0xb10] ;  /* 0x00016200ff08c7ac */ /* 0x000ee20008000c00 */
[----:B------:R-:W-:Y:S02]  /*5310*/  ISETP.NE.U32.AND P0, PT, RZ, UR22, PT ;  /* 0x00000016ff007c0c */ /* 0x000fe4000bf05070 */
[----:B------:R-:W-:Y:S02]  /*5320*/  SHF.L.U32 R2, R11, 0x1f, RZ ;  /* 0x0000001f0b027819 */ /* 0x000fe400000006ff */
[----:B------:R-:W-:Y:S01]  /*5330*/  ISETP.NE.AND.EX P0, PT, RZ, UR23, PT, P0 ;  /* 0x00000017ff007c0c */ /* 0x000fe2000bf05300 */
[----:B------:R-:W4:Y:S01]  /*5340*/  @!UP4 LDCU UR5, c[0x0][0xb0c] ;  /* 0x00016180ff05c7ac */ /* 0x000f220008000800 */
[----:B---3--:R-:W-:Y:S07]  /*5350*/  UIMAD.WIDE.U32 UR16, UR15, UR8, URZ ;  /* 0x000000080f1072a5 */ /* 0x008fee000f8e00ff */
[----:B------:R-:W-:Y:S01]  /*5360*/  @!UP4 UMOV UR4, UR17 ;  /* 0x000000110004cc82 */ /* 0x000fe20008000000 */
[----:B----4-:R-:W-:Y:S02]  /*5370*/  @!UP4 UISETP.NE.AND UP0, UPT, UR5, 0x1, UPT ;  /* 0x000000010500c88c */ /* 0x010fe4000bf05270 */
[----:B------:R-:W-:Y:S02]  /*5380*/  @!UP4 USHF.R.U32.HI UR4, URZ, UR9, UR4 ;  /* 0x00000009ff04c299 */ /* 0x000fe40008011604 */
[----:B------:R-:W-:Y:S02]  /*5390*/  UIMAD.WIDE.U32 UR16, UR14, UR11, URZ ;  /* 0x0000000b0e1072a5 */ /* 0x000fe4000f8e00ff */
[----:B------:R-:W-:Y:S02]  /*53a0*/  @!UP4 USEL UR8, UR15, UR4, !UP0 ;  /* 0x000000040f08c287 */ /* 0x000fe4000c000000 */
[----:B------:R-:W-:Y:S03]  /*53b0*/  @!UP4 UISETP.NE.AND UP0, UPT, UR10, 0x1, UPT ;  /* 0x000000010a00c88c */ /* 0x000fe6000bf05270 */
[----:B------:R-:W-:Y:S02]  /*53c0*/  @!UP4 UMOV UR9, UR17 ;  /* 0x000000110009cc82 */ /* 0x000fe40008000000 */
[----:B------:R-:W3:Y:S02]  /*53d0*/  @!UP4 LDCU UR4, c[0x0][0xb20] ;  /* 0x00016400ff04c7ac */ /* 0x000ee40008000800 */
[----:B---3--:R-:W-:Y:S04]  /*53e0*/  @!UP4 USHF.R.U32.HI UR4, URZ, UR4, UR9 ;  /* 0x00000004ff04c299 */ /* 0x008fe80008011609 */
[----:B------:R-:W-:Y:S04]  /*53f0*/  @!UP4 USEL UR9, UR14, UR4, !UP0 ;  /* 0x000000040e09c287 */ /* 0x000fe8000c000000 */
[----:B------:R-:W-:Y:S02]  /*5400*/  @!UP4 UIADD3 UR4, UPT, UPT, -UR8, UR9, URZ ;  /* 0x000000090804c290 */ /* 0x000fe4000fffe1ff */
[----:B------:R-:W-:Y:S02]  /*5410*/  @!UP4 UIADD3 UR8, UPT, UPT, UR8, -UR9, URZ ;  /* 0x800000090808c290 */ /* 0x000fe4000fffe0ff */
[----:B------:R-:W-:Y:S02]  /*5420*/  @!UP4 UIMAD UR15, UR4, UR5, UR15 ;  /* 0x00000005040fc2a4 */ /* 0x000fe4000f8e020f */
[----:B------:R-:W-:Y:S01]  /*5430*/  @!UP4 UIMAD UR14, UR8, UR10, UR14 ;  /* 0x0000000a080ec2a4 */ /* 0x000fe2000f8e020e */
[----:B------:R-:W-:Y:S11]  /*5440*/  BRA.U UP1, `(.L_x_101) ;  /* 0x0000000101107547 */ /* 0x000ff6000b800000 */
[----:B--2---:R-:W-:Y:S04]  /*5450*/  MOV R0, UR30 ;  /* 0x0000001e00007c02 */ /* 0x004fe80008000f00 */
[----:B------:R-:W-:Y:S04]  /*5460*/  SHF.L.U32 R3, R0, 0x1f, RZ ;  /* 0x0000001f00037819 */ /* 0x000fe800000006ff */
[----:B------:R-:W2:Y:S02]  /*5470*/  SYNCS.PHASECHK.TRANS64.TRYWAIT P1, [UR29+0x1c8], R3 ;  /* 0x0001c803ff0075a7 */ /* 0x000ea4000802111d */
[----:B--2---:R-:W-:Y:S05]  /*5480*/  @!P1 BRA `(.L_x_102) ;  /* 0x0000005400549947 */ /* 0x004fea0003800000 */
.L_x_101:
[----:B------:R-:W-:Y:S05]  /*5490*/  BRA.U !UP5, `(.L_x_103) ;  /* 0x000000010d347547 */ /* 0x000fea000b800000 */
[----:B------:R-:W-:Y:S01]  /*54a0*/  UPLOP3.LUT UP2, UPT, UPT, UPT, UP6, 0x80, 0x8 ;  /* 0x000000000008789c */ /* 0x000fe20003f4f060 */
[----:B------:R-:W-:Y:S05]  /*54b0*/  HFMA2 R187, -RZ, RZ, 0, 5.9604644775390625e-08 ;  /* 0x00000001ffbb7431 */ /* 0x000fea00000001ff */
[----:B------:R-:W-:Y:S05]  /*54c0*/  PLOP3.LUT P1, PT, PT, PT, UP2, 0x80, 0x8 ;  /* 0x000000000008781c */ /* 0x000fea0003f2f028 */
[----:B------:R-:W3:Y:S01]  /*54d0*/  @UP2 LDCU.64 UR8, c[0x0][0x888] ;  /* 0x00011100ff0827ac */ /* 0x000ee20008000a00 */
[----:B------:R-:W-:Y:S04]  /*54e0*/  @UP2 UIMAD UR4, UR36, UR22, URZ ;  /* 0x00000016240422a4 */ /* 0x000fe8000f8e02ff */
[----:B---3--:R-:W-:Y:S06]  /*54f0*/  @UP2 UIMAD.WIDE UR8, UR4, 0x4, UR8 ;  /* 0x00000004040828a5 */ /* 0x008fec000f8e0208 */
[----:B------:R-:W-:Y:S02]  /*5500*/  IMAD.U32 R4, RZ, RZ, UR8 ;  /* 0x00000008ff047e24 */ /* 0x000fe4000f8e00ff */
[----:B------:R-:W-:Y:S05]  /*5510*/  IMAD.U32 R5, RZ, RZ, UR9 ;  /* 0x00000009ff057e24 */ /* 0x000fea000f8e00ff */
[----:B--2---:R-:W2:Y:S02]  /*5520*/  @P1 LDG.E R0, desc[UR56][R4.64] ;  /* 0x0000003804001981 */ /* 0x004ea4000c1e1900 */
[----:B--2---:R-:W-:Y:S01]  /*5530*/  @P1 R2UR UR45, R0 ;  /* 0x00000000002d12ca */ /* 0x004fe200000e0000 */
[----:B------:R-:W-:Y:S05]  /*5540*/  IMAD.MOV.U32 R0, RZ, RZ, 0x1 ;  /* 0x00000001ff007424 */ /* 0x000fea00078e00ff */
[----:B------:R-:W-:Y:S08]  /*5550*/  @!P1 PRMT R187, R0, 0x7610, R187 ;  /* 0x0000761000bb9816 */ /* 0x000ff000000000bb */
[----:B------:R-:W3:Y:S02]  /*5560*/  @!UP2 LDCU UR45, c[0x0][0x880] ;  /* 0x00011000ff2da7ac */ /* 0x000ee40008000800 */
.L_x_103:
[----:B---3--:R-:W-:Y:S01]  /*5570*/  @!P0 ISETP.EQ.AND P2, PT, RZ, UR45, PT ;  /* 0x0000002dff008c0c */ /* 0x008fe2000bf42270 */
[----:B------:R-:W-:Y:S01]  /*5580*/  @!UPT UIADD3 URZ, UPT, UPT, URZ, URZ, URZ ;  /* 0x000000fffffff290 */ /* 0x000fe2000fffe0ff */
[----:B------:R-:W-:Y:S11]  /*5590*/  @!P0 BRA `(.L_x_104) ;  /* 0x0000000000148947 */ /* 0x000ff60003800000 */
[----:B------:R-:W-:Y:S02]  /*55a0*/  LOP3.LUT P0, RZ, R187, 0xff, RZ, 0xc0, !PT ;  /* 0x000000ffbbff7812 */ /* 0x000fe4000780c0ff */
[----:B------:R-:W-:Y:S04]  /*55b0*/  PLOP3.LUT P2, PT, PT, PT, UP2, 0x80, 0x8 ;  /* 0x000000000008781c */ /* 0x000fe80003f4f028 */
[----:B------:R-:W-:Y:S07]  /*55c0*/  PLOP3.LUT P2, PT, P2, PT, PT, 0x8, 0x80 ;  /* 0x000000000080781c */ /* 0x000fee000174e170 */
[----:B------:R-:W-:Y:S11]  /*55d0*/  @P0 ISETP.EQ.AND P2, PT, RZ, UR45, PT ;  /* 0x0000002dff000c0c */ /* 0x000ff6000bf42270 */
[----:B------:R-:W-:Y:S02]  /*55e0*/  @!UPT UIADD3 URZ, UPT, UPT, URZ, URZ, URZ ;  /* 0x000000fffffff290 */ /* 0x000fe4000fffe0ff */
.L_x_104:
[----:B------:R-:W3:Y:S01]  /*55f0*/  SYNCS.PHASECHK.TRANS64.TRYWAIT P0, [UR29+0x1b8], R2 ;  /* 0x0001b802ff0075a7 */ /* 0x000ee2000800111d */
[----:B------:R-:W-:Y:S02]  /*5600*/  ELECT P1, URZ, PT ;  /* 0x0000000000ff782f */ /* 0x000fe40003820000 */
[----:B------:R-:W-:Y:S01]  /*5610*/  IADD3 R10, PT, PT, R10, 0x1, RZ ;  /* 0x000000010a0a7810 */ /* 0x000fe20007ffe0ff */
[----:B---3--:R-:W-:Y:S10]  /*5620*/  @!P0 BRA `(.L_x_105) ;  /* 0x0000005400048947 */ /* 0x008ff40003800000 */
.L_x_207:
[----:B------:R-:W-:Y:S01]  /*5630*/  PLOP3.LUT P1, PT, P2, P1, PT, 0xf2, 0x2f ;  /* 0x00000000002f781c */ /* 0x000fe20001723e72 */
[----:B------:R-:W-:Y:S01]  /*5640*/  UMOV UR50, 0x0 ;  /* 0x0000000000327882 */ /* 0x000fe20000000000 */
[----:B------:R-:W-:Y:S01]  /*5650*/  UMOV UR51, 0x10000000 ;  /* 0x1000000000337882 */ /* 0x000fe20000000000 */
[----:B------:R-:W-:Y:S01]  /*5660*/  UMOV UR28, UR36 ;  /* 0x00000024001c7c82 */ /* 0x000fe20008000000 */
[----:B------:R-:W-:Y:S01]  /*5670*/  UMOV UR12, UR36 ;  /* 0x00000024000c7c82 */ /* 0x000fe20008000000 */
[----:B------:R-:W-:Y:S01]  /*5680*/  UMOV UR20, UR36 ;  /* 0x0000002400147c82 */ /* 0x000fe20008000000 */
[----:B------:R-:W-:Y:S07]  /*5690*/  LOP3.LUT R11, R11, 0x1, RZ, 0x3c, !PT ;  /* 0x000000010b0b7812 */ /* 0x000fee00078e3cff */
[----:B--2---:R-:W-:Y:S01]  /*56a0*/  @!P1 IADD3 R2, P0, PT, R12, 0x580, RZ ;  /* 0x000005800c029810 */ /* 0x004fe20007f1e0ff */
[----:B------:R-:W-:Y:S01]  /*56b0*/  VOTEU.ALL UP0, P1 ;  /* 0x0000000000ff7886 */ /* 0x000fe20000800000 */
[----:B------:R-:W-:Y:S02]  /*56c0*/  VOTEU.ALL UP1, P1 ;  /* 0x0000000000ff7886 */ /* 0x000fe40000820000 */
[----:B------:R-:W-:Y:S01]  /*56d0*/  @!P1 R2UR UR5, R2 ;  /* 0x00000000020592ca */ /* 0x000fe200000e0000 */
[----:B------:R-:W-:Y:S01]  /*56e0*/  @!P1 IMAD.X R0, RZ, RZ, R13, P0 ;  /* 0x000000ffff009224 */ /* 0x000fe200000e060d */
[----:B------:R-:W-:Y:S01]  /*56f0*/  @!UP0 USHF.L.U32 UR35, UR59, 0x6, URZ ;  /* 0x000000063b238899 */ /* 0x000fe200080006ff */
[----:B------:R-:W-:Y:S01]  /*5700*/  ISETP.NE.AND P0, PT, R10, 0x2, PT ;  /* 0x000000020a00780c */ /* 0x000fe20003f05270 */
[----:B------:R-:W-:Y:S02]  /*5710*/  @!UP0 UIMAD UR34, UR58, 0xb0, URZ ;  /* 0x000000b03a2288a4 */ /* 0x000fe4000f8e02ff */
[----:B------:R-:W-:Y:S01]  /*5720*/  @!P1 R2UR UR4, R0 ;  /* 0x00000000000492ca */ /* 0x000fe200000e0000 */
[----:B------:R-:W-:Y:S01]  /*5730*/  @!UP0 UIADD3 UR32, UPT, UPT, UR29, 0x300, URZ ;  /* 0x000003001d208890 */ /* 0x000fe2000fffe0ff */
[----:B------:R-:W-:Y:S01]  /*5740*/  SEL R0, RZ, 0x1, P0 ;  /* 0x00000001ff007807 */ /* 0x000fe20000000000 */
[----:B------:R-:W-:Y:S01]  /*5750*/  @!UP0 UIADD3 UR33, UPT, UPT, UR29, 0x1b0, URZ ;  /* 0x000001b01d218890 */ /* 0x000fe2000fffe0ff */
[----:B------:R-:W-:Y:S01]  /*5760*/  SEL R10, R10, RZ, P0 ;  /* 0x000000ff0a0a7207 */ /* 0x000fe20000000000 */
[----:B------:R-:W-:Y:S01]  /*5770*/  @!UP0 UIADD3 UR24, UPT, UPT, UR29, 0x700, URZ ;  /* 0x000007001d188890 */ /* 0x000fe2000fffe0ff */
[----:B------:R-:W-:Y:S01]  /*5780*/  LOP3.LUT R9, R9, R0, RZ, 0x3c, !PT ;  /* 0x0000000009097212 */ /* 0x000fe200078e3cff */
[----:B------:R-:W-:Y:S01]  /*5790*/  IMAD.U32 R2, RZ, RZ, UR5 ;  /* 0x00000005ff027e24 */ /* 0x000fe2000f8e00ff */
[----:B------:R-:W-:Y:S02]  /*57a0*/  @!UP0 UIADD3 UR26, UPT, UPT, UR34, 0x10, URZ ;  /* 0x00000010221a8890 */ /* 0x000fe4000fffe0ff */
[----:B------:R-:W-:Y:S01]  /*57b0*/  UMOV UR25, UR33 ;  /* 0x0000002100197c82 */ /* 0x000fe20008000000 */
[----:B------:R-:W-:Y:S01]  /*57c0*/  UMOV UR27, UR35 ;  /* 0x00000023001b7c82 */ /* 0x000fe20008000000 */
[----:B------:R-:W-:Y:S01]  /*57d0*/  @!UP0 UIADD3 UR8, UPT, UPT, UR29, 0xb00, URZ ;  /* 0x00000b001d088890 */ /* 0x000fe2000fffe0ff */
[----:B------:R-:W-:Y:S01]  /*57e0*/  IMAD.U32 R3, RZ, RZ, UR4 ;  /* 0x00000004ff037e24 */ /* 0x000fe2000f8e00ff */
[----:B------:R-:W-:Y:S01]  /*57f0*/  @!P1 R2UR UR4, R2 ;  /* 0x00000000020492ca */ /* 0x000fe200000e0000 */
[----:B------:R-:W-:Y:S01]  /*5800*/  @!UP0 UIADD3 UR10, UPT, UPT, UR34, 0x20, URZ ;  /* 0x00000020220a8890 */ /* 0x000fe2000fffe0ff */
[----:B------:R-:W-:Y:S02]  /*5810*/  UMOV UR9, UR33 ;  /* 0x0000002100097c82 */ /* 0x000fe40008000000 */
[----:B------:R-:W-:Y:S01]  /*5820*/  @!P1 R2UR UR5, R3 ;  /* 0x00000000030592ca */ /* 0x000fe200000e0000 */
[----:B------:R-:W-:Y:S01]  /*5830*/  UMOV UR11, UR35 ;  /* 0x00000023000b7c82 */ /* 0x000fe20008000000 */
[----:B------:R-:W-:Y:S02]  /*5840*/  @!UP0 UIADD3 UR16, UPT, UPT, UR29, 0xf00, URZ ;  /* 0x00000f001d108890 */ /* 0x000fe4000fffe0ff */
[----:B------:R-:W-:Y:S01]  /*5850*/  @!UP0 UIADD3 UR18, UPT, UPT, UR34, 0x30, URZ ;  /* 0x0000003022128890 */ /* 0x000fe2000fffe0ff */
[----:B------:R-:W-:Y:S01]  /*5860*/  UMOV UR17, UR33 ;  /* 0x0000002100117c82 */ /* 0x000fe20008000000 */
[----:B------:R-:W-:Y:S01]  /*5870*/  UMOV UR19, UR35 ;  /* 0x0000002300137c82 */ /* 0x000fe20008000000 */
[----:B------:R-:W-:Y:S02]  /*5880*/  UIADD3 UR58, UPT, UPT, UR14, UR46, URZ ;  /* 0x0000002e0e3a7290 */ /* 0x000fe4000fffe0ff */
[----:B------:R-:W-:Y:S04]  /*5890*/  UIADD3 UR59, UPT, UPT, UR15, UR47, URZ ;  /* 0x0000002f0f3b7290 */ /* 0x000fe8000fffe0ff */
[----:B------:R2:W-:Y:S01]  /*58a0*/  @!UP1 UTMALDG.3D [UR32], [UR4], desc[UR50] ;  /* 0x00003220040095b4 */ /* 0x0005e20008011000 */
[----:B------:R-:W-:Y:S05]  /*58b0*/  VOTEU.ALL UP1, P1 ;  /* 0x0000000000ff7886 */ /* 0x000fea0000820000 */
[----:B------:R3:W-:Y:S01]  /*58c0*/  @!UP1 UTMALDG.3D [UR24], [UR4], desc[UR50] ;  /* 0x00003218040095b4 */ /* 0x0007e20008011000 */
[----:B------:R-:W-:Y:S05]  /*58d0*/  VOTEU.ALL UP1, P1 ;  /* 0x0000000000ff7886 */ /* 0x000fea0000820000 */
[----:B------:R4:W-:Y:S01]  /*58e0*/  @!UP1 UTMALDG.3D [UR8], [UR4], desc[UR50] ;  /* 0x00003208040095b4 */ /* 0x0009e20008011000 */
[----:B------:R-:W-:Y:S05]  /*58f0*/  VOTEU.ALL UP1, P1 ;  /* 0x0000000000ff7886 */ /* 0x000fea0000820000 */
[----:B------:R1:W-:Y:S01]  /*5900*/  @!UP1 UTMALDG.3D [UR16], [UR4], desc[UR50] ;  /* 0x00003210040095b4 */ /* 0x0003e20008011000 */
[----:B------:R-:W-:Y:S01]  /*5910*/  VOTEU.ALL UP1, P1 ;  /* 0x0000000000ff7886 */ /* 0x000fe20000820000 */
[----:B--2---:R-:W-:Y:S01]  /*5920*/  UMOV UR36, UR48 ;  /* 0x0000003000247c82 */ /* 0x004fe20008000000 */
[----:B---3--:R-:W-:Y:S02]  /*5930*/  @!UP0 UIADD3 UR24, UPT, UPT, UR29, 0x1300, URZ ;  /* 0x000013001d188890 */ /* 0x008fe4000fffe0ff */
[----:B------:R-:W-:Y:S02]  /*5940*/  @!UP0 UIADD3 UR26, UPT, UPT, UR34, 0x40, URZ ;  /* 0x00000040221a8890 */ /* 0x000fe4000fffe0ff */
[----:B----4-:R-:W-:Y:S02]  /*5950*/  @!UP0 UIADD3 UR8, UPT, UPT, UR29, 0x1700, URZ ;  /* 0x000017001d088890 */ /* 0x010fe4000fffe0ff */
[----:B------:R-:W-:Y:S05]  /*5960*/  @!UP0 UIADD3 UR10, UPT, UPT, UR34, 0x50, URZ ;  /* 0x00000050220a8890 */ /* 0x000fea000fffe0ff */
[----:B------:R2:W-:Y:S01]  /*5970*/  @!UP1 UTMALDG.3D [UR24], [UR4], desc[UR50] ;  /* 0x00003218040095b4 */ /* 0x0005e20008011000 */
[----:B------:R-:W-:Y:S01]  /*5980*/  VOTEU.ALL UP1, P1 ;  /* 0x0000000000ff7886 */ /* 0x000fe20000820000 */
[----:B-1----:R-:W-:Y:S02]  /*5990*/  @!UP0 UIADD3 UR16, UPT, UPT, UR29, 0x1b00, URZ ;  /* 0x00001b001d108890 */ /* 0x002fe4000fffe0ff */
[----:B------:R-:W-:Y:S02]  /*59a0*/  @!UP0 UIADD3 UR18, UPT, UPT, UR34, 0x60, URZ ;  /* 0x0000006022128890 */ /* 0x000fe4000fffe0ff */
[----:B------:R1:W-:Y:S01]  /*59b0*/  @!UP1 UTMALDG.3D [UR8], [UR4], desc[UR50] ;  /* 0x00003208040095b4 */ /* 0x0003e20008011000 */
[----:B------:R-:W-:Y:S06]  /*59c0*/  VOTEU.ALL UP1, P1 ;  /* 0x0000000000ff7886 */ /* 0x000fec0000820000 */
[----:B------:R3:W-:Y:S01]  /*59d0*/  @!UP1 UTMALDG.3D [UR16], [UR4], desc[UR50] ;  /* 0x00003210040095b4 */ /* 0x0007e20008011000 */
[----:B------:R-:W-:Y:S01]  /*59e0*/  VOTEU.ALL UP1, P1 ;  /* 0x0000000000ff7886 */ /* 0x000fe20000820000 */
[----:B--2---:R-:W-:Y:S02]  /*59f0*/  @!UP0 UIADD3 UR24, UPT, UPT, UR29, 0x1f00, URZ ;  /* 0x00001f001d188890 */ /* 0x004fe4000fffe0ff */
[----:B------:R-:W-:Y:S02]  /*5a00*/  @!UP0 UIADD3 UR26, UPT, UPT, UR34, 0x70, URZ ;  /* 0x00000070221a8890 */ /* 0x000fe4000fffe0ff */
[----:B-1----:R-:W-:Y:S02]  /*5a10*/  @!UP0 UIADD3 UR8, UPT, UPT, UR29, 0x2300, URZ ;  /* 0x000023001d088890 */ /* 0x002fe4000fffe0ff */
[----:B------:R-:W-:Y:S05]  /*5a20*/  @!UP0 UIADD3 UR10, UPT, UPT, UR34, 0x80, URZ ;  /* 0x00000080220a8890 */ /* 0x000fea000fffe0ff */
[----:B------:R-:W-:Y:S01]  /*5a30*/  @!UP1 UTMALDG.3D [UR24], [UR4], desc[UR50] ;  /* 0x00003218040095b4 */ /* 0x000fe20008011000 */
[----:B------:R-:W-:Y:S01]  /*5a40*/  VOTEU.ALL UP1, P1 ;  /* 0x0000000000ff7886 */ /* 0x000fe20000820000 */
[----:B---3--:R-:W-:Y:S02]  /*5a50*/  @!UP0 UIADD3 UR16, UPT, UPT, UR29, 0x2700, URZ ;  /* 0x000027001d108890 */ /* 0x008fe4000fffe0ff */
[----:B------:R-:W-:Y:S02]  /*5a60*/  @!UP0 UIADD3 UR18, UPT, UPT, UR34, 0x90, URZ ;  /* 0x0000009022128890 */ /* 0x000fe4000fffe0ff */
[----:B------:R1:W-:Y:S01]  /*5a70*/  @!UP1 UTMALDG.3D [UR8], [UR4], desc[UR50] ;  /* 0x00003208040095b4 */ /* 0x0003e20008011000 */
[----:B------:R-:W-:Y:S02]  /*5a80*/  UPLOP3.LUT UP1, UPT, UPT, UPT, UPT, 0x80, 0x8 ;  /* 0x000000000008789c */ /* 0x000fe40003f2f070 */
[----:B-1----:R-:W-:Y:S02]  /*5a90*/  @!UP0 UIADD3 UR8, UPT, UPT, UR29, 0x2b00, URZ ;  /* 0x00002b001d088890 */ /* 0x002fe4000fffe0ff */
[----:B------:R-:W-:Y:S01]  /*5aa0*/  @!UP0 UIADD3 UR10, UPT, UPT, UR34, 0xa0, URZ ;  /* 0x000000a0220a8890 */ /* 0x000fe2000fffe0ff */
[----:B------:R-:W-:Y:S05]  /*5ab0*/  VOTEU.ALL UP0, P1 ;  /* 0x0000000000ff7886 */ /* 0x000fea0000800000 */
[----:B------:R2:W-:Y:S01]  /*5ac0*/  @!UP0 UTMALDG.3D [UR16], [UR4], desc[UR50] ;  /* 0x00003210040085b4 */ /* 0x0005e20008011000 */
[----:B------:R-:W-:Y:S05]  /*5ad0*/  VOTEU.ALL UP0, P1 ;  /* 0x0000000000ff7886 */ /* 0x000fea0000800000 */
[----:B------:R2:W-:Y:S01]  /*5ae0*/  @!UP0 UTMALDG.3D [UR8], [UR4], desc[UR50] ;  /* 0x00003208040085b4 */ /* 0x0005e20008011000 */
[----:B------:R2:W-:Y:S01]  /*5af0*/  @!P1 SYNCS.ARRIVE.TRANS64.RED.A0TR RZ, [UR29+0x1b0], R8 ;  /* 0x0001b008ffff99a7 */ /* 0x0005e2000830041d */
[----:B------:R-:W-:Y:S01]  /*5b00*/  SYNCS.ARRIVE.TRANS64.RED.A1T0 RZ, [UR60], RZ ;  /* 0x000000ffffff79a7 */ /* 0x000fe2000810043c */
[----:B------:R-:W-:Y:S05]  /*5b10*/  BRA.U UP3, `(.L_x_106) ;  /* 0xfffffff103bc7547 */ /* 0x000fea000b83ffff */
[----:B------:R-:W-:Y:S07]  /*5b20*/  MOV R0, UR29 ;  /* 0x0000001d00007c02 */ /* 0x000fee0008000f00 */
.L_x_107:
[----:B-1----:R-:W-:-:S04]  /*5b30*/  SHF.L.U32 R3, R11, 0x1f, RZ ;  /* 0x0000001f0b037819 */ /* 0x002fc800000006ff */
[----:B------:R1:W3:Y:S03]  /*5b40*/  SYNCS.PHASECHK.TRANS64.TRYWAIT P0, [R0+URZ+0x1b8], R3 ;  /* 0x0001b803000075a7 */ /* 0x0002e600080011ff */
[----:B---3--:R-:W-:Y:S05]  /*5b50*/  @!P0 NANOSLEEP.SYNCS 0x989680 ;  /* 0x009896800000895d */ /* 0x008fea0003900000 */
[----:B------:R-:W3:Y:S02]  /*5b60*/  @!P0 SYNCS.PHASECHK.TRANS64 P0, [R0+URZ+0x1b8], R3 ;  /* 0x0001b803000085a7 */ /* 0x000ee400080010ff */
[----:B--23--:R-:W-:Y:S05]  /*5b70*/  @P0 EXIT ;  /* 0x000000000000094d */ /* 0x00cfea0003800000 */
[----:B------:R-:W-:Y:S05]  /*5b80*/  BRA `(.L_x_107) ;  /* 0xfffffffc00e87947 */ /* 0x000fea000383ffff */
.L_x_98:
[----:B------:R-:W-:-:S06]  /*5b90*/  UISETP.GE.AND UP0, UPT, UR5, 0x4, UPT ;  /* 0x000000040500788c */ /* 0x000fcc000bf06270 */
[----:B------:R-:W-:-:S13]  /*5ba0*/  PLOP3.LUT P0, PT, PT, PT, UP0, 0x80, 0x8 ;  /* 0x000000000008781c */ /* 0x000fda0003f0f008 */
[----:B-1----:R-:W-:Y:S05]  /*5bb0*/  @!P0 EXIT ;  /* 0x000000000000894d */ /* 0x002fea0003800000 */
[----:B------:R-:W-:Y:S01]  /*5bc0*/  BAR.SYNC.DEFER_BLOCKING 0x6, 0xa0 ;  /* 0x0182800000007b1d */ /* 0x000fe20000010000 */
[--C-:B------:R-:W-:Y:S01]  /*5bd0*/  SHF.R.U32.HI R7, RZ, 0x4, R194.reuse ;  /* 0x00000004ff077819 */ /* 0x100fe200000116c2 */
[C---:B------:R-:W-:Y:S01]  /*5be0*/  IMAD.U32 R2, R194.reuse, 0x10000, RZ ;  /* 0x00010000c2027824 */ /* 0x040fe200078e00ff */
[----:B------:R-:W-:Y:S01]  /*5bf0*/  CS2R R192, SRZ ;  /* 0x0000000000c07805 */ /* 0x000fe2000001ff00 */
[----:B------:R-:W-:Y:S01]  /*5c00*/  IMAD.SHL.U32 R5, R194, 0x10, RZ ;  /* 0x00000010c2057824 */ /* 0x000fe200078e00ff */
[----:B------:R-:W-:Y:S01]  /*5c10*/  LOP3.LUT R7, R7, 0x1, RZ, 0xc0, !PT ;  /* 0x0000000107077812 */ /* 0x000fe200078ec0ff */
[----:B------:R-:W-:Y:S01]  /*5c20*/  UMOV UR63, 0x400 ;  /* 0x00000400003f7882 */ /* 0x000fe20000000000 */
[----:B------:R-:W1:Y:S01]  /*5c30*/  LDCU UR4, c[0x0][0x370] ;  /* 0x00006e00ff0477ac */ /* 0x000e620008000800 */
[----:B------:R-:W2:Y:S01]  /*5c40*/  LDC.64 R184, c[0x0][0x8b0] ;  /* 0x00022c00ffb87b82 */ /* 0x000ea20000000a00 */
[----:B------:R-:W-:Y:S02]  /*5c50*/  LOP3.LUT R5, R5, 0xf0, RZ, 0xc0, !PT ;  /* 0x000000f005057812 */ /* 0x000fe400078ec0ff */
[----:B------:R-:W-:Y:S01]  /*5c60*/  CS2R R190, SRZ ;  /* 0x0000000000be7805 */ /* 0x000fe2000001ff00 */
[----:B------:R-:W-:Y:S01]  /*5c70*/  ULEA UR63, UR60, UR63, 0x18 ;  /* 0x0000003f3c3f7291 */ /* 0x000fe2000f8ec0ff */
[----:B------:R-:W-:Y:S01]  /*5c80*/  LOP3.LUT R186, R7, 0x60, R194, 0xf8, !PT ;  /* 0x0000006007ba7812 */ /* 0x000fe200078ef8c2 */
[----:B------:R-:W3:Y:S01]  /*5c90*/  LDCU UR41, c[0x0][0xb0c] ;  /* 0x00016180ff2977ac */ /* 0x000ee20008000800 */
[----:B------:R-:W-:Y:S01]  /*5ca0*/  LOP3.LUT R2, R2, 0x600000, RZ, 0xc0, !PT ;  /* 0x0060000002027812 */ /* 0x000fe200078ec0ff */
[----:B------:R-:W4:Y:S02]  /*5cb0*/  LDC.64 R182, c[0x0][0x8a8] ;  /* 0x00022a00ffb67b82 */ /* 0x000f240000000a00 */
[----:B------:R-:W-:Y:S01]  /*5cc0*/  IMAD R186, R186, 0x8, R5 ;  /* 0x00000008baba7824 */ /* 0x000fe200078e0205 */
[----:B------:R-:W-:Y:S01]  /*5cd0*/  LOP3.LUT R194, R194, 0x60, RZ, 0xc0, !PT ;  /* 0x00000060c2c27812 */ /* 0x000fe200078ec0ff */
[----:B------:R-:W2:Y:S01]  /*5ce0*/  LDCU UR62, c[0x0][0xb20] ;  /* 0x00016400ff3e77ac */ /* 0x000ea20008000800 */
[----:B------:R-:W2:Y:S01]  /*5cf0*/  LDCU UR40, c[0x0][0xb30] ;  /* 0x00016600ff2877ac */ /* 0x000ea20008000800 */
[----:B------:R-:W3:Y:S01]  /*5d00*/  LDS R3, [UR63+0x280] ;  /* 0x0002803fff037984 */ /* 0x000ee20008000800 */
[----:B-1----:R-:W-:Y:S01]  /*5d10*/  IMAD.U32 R189, RZ, RZ, UR4 ;  /* 0x00000004ffbd7e24 */ /* 0x002fe2000f8e00ff */
[----:B------:R-:W1:Y:S01]  /*5d20*/  LDCU UR4, c[0x0][0x374] ;  /* 0x00006e80ff0477ac */ /* 0x000e620008000800 */
[----:B------:R-:W2:Y:S01]  /*5d30*/  LDCU.64 UR52, c[0x0][0x888] ;  /* 0x00011100ff3477ac */ /* 0x000ea20008000a00 */
[----:B------:R-:W2:Y:S01]  /*5d40*/  LDCU.64 UR38, c[0x0][0xb28] ;  /* 0x00016500ff2677ac */ /* 0x000ea20008000a00 */
[----:B------:R-:W2:Y:S01]  /*5d50*/  LDCU.64 UR54, c[0x0][0x890] ;  /* 0x00011200ff3677ac */ /* 0x000ea20008000a00 */
[----:B------:R-:W2:Y:S01]  /*5d60*/  LDCU.128 UR48, c[0x0][0xb10] ;  /* 0x00016200ff3077ac */ /* 0x000ea20008000c00 */
[----:B-1----:R-:W-:Y:S01]  /*5d70*/  IMAD.U32 R195, RZ, RZ, UR4 ;  /* 0x00000004ffc37e24 */ /* 0x002fe2000f8e00ff */
[----:B------:R-:W-:Y:S01]  /*5d80*/  UMOV UR44, URZ ;  /* 0x000000ff002c7c82 */ /* 0x000fe20008000000 */
[----:B--23--:R-:W-:-:S07]  /*5d90*/  IMAD.IADD R2, R3, 0x1, R2 ;  /* 0x0000000103027824 */ /* 0x00cfce00078e0202 */
.L_x_130:
[----:B------:R-:W-:Y:S02]  /*5da0*/  LEA R0, R190, UR63, 0x3 ;  /* 0x0000003fbe007c11 */ /* 0x000fe4000f8e18ff */
[----:B------:R-:W-:Y:S02]  /*5db0*/  SHF.L.U32 R3, R192, 0x1f, RZ ;  /* 0x0000001fc0037819 */ /* 0x000fe400000006ff */
[----:B-1----:R-:W-:Y:S02]  /*5dc0*/  LEA R5, R190, UR63, 0x4 ;  /* 0x0000003fbe057c11 */ /* 0x002fe4000f8e20ff */
[----:B------:R-:W1:Y:S02]  /*5dd0*/  SYNCS.PHASECHK.TRANS64.TRYWAIT P0, [R0+URZ+0x1d0], R3 ;  /* 0x0001d003000075a7 */ /* 0x000e6400080011ff */
[----:B-1----:R-:W-:Y:S05]  /*5de0*/  @!P0 BRA `(.L_x_108) ;  /* 0x0000004c002c8947 */ /* 0x002fea0003800000 */
.L_x_208:
[----:B------:R-:W-:Y:S01]  /*5df0*/  R2UR UR7, R196 ;  /* 0x00000000c40772ca */ /* 0x000fe200000e0000 */
[----:B------:R-:W2:Y:S01]  /*5e00*/  LDS.128 R4, [R5+0x260] ;  /* 0x0002600005047984 */ /* 0x000ea20000000c00 */
[----:B-1----:R-:W-:Y:S01]  /*5e10*/  VIADD R0, R0, 0x1e0 ;  /* 0x000001e000007836 */ /* 0x002fe20000000000 */
[----:B------:R-:W-:Y:S04]  /*5e20*/  UISETP.GE.AND UP0, UPT, UR37, 0x1, UPT ;  /* 0x000000012500788c */ /* 0x000fe8000bf06270 */
[----:B------:R-:W-:Y:S01]  /*5e30*/  PRMT R0, RZ, 0x654, R0 ;  /* 0x00000654ff007816 */ /* 0x000fe20000000000 */
[----:B------:R-:W-:Y:S01]  /*5e40*/  @!PT LDS RZ, [RZ] ;  /* 0x00000000fffff984 */ /* 0x000fe20000000800 */
[----:B------:R-:W-:Y:S01]  /*5e50*/  @!PT LDS RZ, [RZ] ;  /* 0x00000000fffff984 */ /* 0x000fe20000000800 */
[----:B------:R-:W-:Y:S01]  /*5e60*/  @!PT LDS RZ, [RZ] ;  /* 0x00000000fffff984 */ /* 0x000fe20000000800 */
[----:B------:R-:W-:Y:S01]  /*5e70*/  @!PT LDS RZ, [RZ] ;  /* 0x00000000fffff984 */ /* 0x000fe20000000800 */
[----:B------:R1:W-:Y:S06]  /*5e80*/  MEMBAR.ALL.CTA ;  /* 0x0000000000007992 */ /* 0x0003ec0000008000 */
[----:B-1----:R-:W1:Y:S02]  /*5e90*/  FENCE.VIEW.ASYNC.S ;  /* 0x00000000000073c6 */ /* 0x002e640000000000 */
[----:B-1----:R1:W-:Y:S01]  /*5ea0*/  SYNCS.ARRIVE.TRANS64.RED.A1T0 RZ, [R0+URZ], RZ ;  /* 0x000000ff00ff79a7 */ /* 0x0023e200081004ff */
[----:B--2---:R-:W-:Y:S11]  /*5eb0*/  LOP3.LUT P0, RZ, R6, 0x1, RZ, 0xc0, !PT ;  /* 0x0000000106ff7812 */ /* 0x004ff6000780c0ff */
[----:B------:R-:W-:Y:S02]  /*5ec0*/  @!UPT UIADD3 URZ, UPT, UPT, URZ, URZ, URZ ;  /* 0x000000fffffff290 */ /* 0x000fe4000fffe0ff */
[----:B------:R-:W-:Y:S01]  /*5ed0*/  VOTEU.ANY UP1, P0 ;  /* 0x0000000000ff7886 */ /* 0x000fe20000020100 */
[----:B------:R-:W-:Y:S01]  /*5ee0*/  PLOP3.LUT P0, PT, PT, PT, UP1, 0x80, 0x8 ;  /* 0x000000000008781c */ /* 0x000fe20003f0f018 */
[----:B------:R-:W-:Y:S06]  /*5ef0*/  UP2UR UR4, UPR, URZ, 0x2 ;  /* 0x00000002ff047883 */ /* 0x000fec0008000000 */
[----:B------:R-:W-:Y:S06]  /*5f00*/  IMAD.U32 R197, RZ, RZ, UR4 ;  /* 0x00000004ffc57e24 */ /* 0x000fec000f8e00ff */
[----:B------:R-:W-:Y:S02]  /*5f10*/  @P0 SHF.R.U32.HI R3, RZ, 0x10, R5 ;  /* 0x00000010ff030819 */ /* 0x000fe40000011605 */
[----:B------:R-:W-:Y:S02]  /*5f20*/  @P0 MOV R8, R4 ;  /* 0x0000000400080202 */ /* 0x000fe40000000f00 */
[----:B------:R-:W-:Y:S02]  /*5f30*/  @P0 R2UR UR4, R3 ;  /* 0x00000000030402ca */ /* 0x000fe400000e0000 */
[----:B------:R-:W-:Y:S02]  /*5f40*/  @P0 LOP3.LUT R4, R5, 0xffff, RZ, 0xc0, !PT ;  /* 0x0000ffff05040812 */ /* 0x000fe400078ec0ff */
[----:B------:R-:W-:Y:S02]  /*5f50*/  @P0 R2UR UR6, R8 ;  /* 0x00000000080602ca */ /* 0x000fe400000e0000 */
[----:B------:R-:W-:Y:S07]  /*5f60*/  @P0 R2UR UR5, R4 ;  /* 0x00000000040502ca */ /* 0x000fee00000e0000 */
[----:B------:R-:W-:Y:S02]  /*5f70*/  @UP1 UMOV UR7, UR4 ;  /* 0x0000000400071c82 */ /* 0x000fe40008000000 */
[----:B------:R-:W-:Y:S02]  /*5f80*/  IMAD.U32 R196, RZ, RZ, UR7 ;  /* 0x00000007ffc47e24 */ /* 0x000fe4000f8e00ff */
[----:B------:R-:W-:Y:S02]  /*5f90*/  @UP1 UMOV UR43, UR6 ;  /* 0x00000006002b1c82 */ /* 0x000fe40008000000 */
[----:B------:R-:W-:Y:S01]  /*5fa0*/  @UP1 UMOV UR42, UR5 ;  /* 0x00000005002a1c82 */ /* 0x000fe20008000000 */
[----:B-1----:R-:W-:Y:S05]  /*5fb0*/  BRA.U !UP0, `(.L_x_109) ;  /* 0x0000000108cc7547 */ /* 0x002fea000b800000 */
[----:B------:R-:W-:Y:S01]  /*5fc0*/  UISETP.NE.AND UP0, UPT, UR50, 0x1, UPT ;  /* 0x000000013200788c */ /* 0x000fe2000bf05270 */
[----:B------:R-:W-:Y:S01]  /*5fd0*/  R2UR UR13, R195 ;  /* 0x00000000c30d72ca */ /* 0x000fe200000e0000 */
[----:B------:R-:W-:Y:S01]  /*5fe0*/  UISETP.NE.AND UP1, UPT, UR41, 0x1, UPT ;  /* 0x000000012900788c */ /* 0x000fe2000bf25270 */
[----:B------:R-:W-:Y:S01]  /*5ff0*/  R2UR UR12, R189 ;  /* 0x00000000bd0c72ca */ /* 0x000fe200000e0000 */
[----:B------:R-:W-:Y:S02]  /*6000*/  UIMAD.WIDE.U32 UR10, UR42, UR51, URZ ;  /* 0x000000332a0a72a5 */ /* 0x000fe4000f8e00ff */
[----:B------:R-:W-:Y:S02]  /*6010*/  UISETP.NE.AND UP2, UPT, UR37, 0x1, UPT ;  /* 0x000000012500788c */ /* 0x000fe4000bf45270 */
[----:B------:R-:W-:Y:S06]  /*6020*/  UIMAD.WIDE.U32 UR6, UR43, UR48, URZ ;  /* 0x000000302b0672a5 */ /* 0x000fec000f8e00ff */
[----:B------:R-:W-:Y:S02]  /*6030*/  UIMAD.WIDE.U32 UR4, UR13, UR51, URZ ;  /* 0x000000330d0472a5 */ /* 0x000fe4000f8e00ff */
[----:B------:R-:W-:Y:S01]  /*6040*/  UIMAD.WIDE.U32 UR8, UR12, UR48, URZ ;  /* 0x000000300c0872a5 */ /* 0x000fe2000f8e00ff */
[----:B------:R-:W-:Y:S03]  /*6050*/  UMOV UR6, UR7 ;  /* 0x0000000700067c82 */ /* 0x000fe60008000000 */
[----:B------:R-:W-:Y:S02]  /*6060*/  USHF.R.U32.HI UR9, URZ, UR49, UR9 ;  /* 0x00000031ff097299 */ /* 0x000fe40008011609 */
[----:B------:R-:W-:Y:S02]  /*6070*/  USHF.R.U32.HI UR6, URZ, UR49, UR6 ;  /* 0x00000031ff067299 */ /* 0x000fe40008011606 */
[----:B------:R-:W-:Y:S01]  /*6080*/  USEL UR9, UR12, UR9, !UP1 ;  /* 0x000000090c097287 */ /* 0x000fe2000c800000 */
[----:B------:R-:W-:Y:S01]  /*6090*/  UMOV UR4, UR5 ;  /* 0x0000000500047c82 */ /* 0x000fe20008000000 */
[----:B------:R-:W-:Y:S01]  /*60a0*/  UMOV UR8, UR11 ;  /* 0x0000000b00087c82 */ /* 0x000fe20008000000 */
[----:B------:R-:W-:Y:S02]  /*60b0*/  USHF.R.U32.HI UR4, URZ, UR62, UR4 ;  /* 0x0000003eff047299 */ /* 0x000fe40008011604 */
[----:B------:R-:W-:Y:S02]  /*60c0*/  UIMAD.WIDE.U32 UR10, UR9, UR38, URZ ;  /* 0x00000026090a72a5 */ /* 0x000fe4000f8e00ff */
[----:B------:R-:W-:Y:S02]  /*60d0*/  USEL UR4, UR13, UR4, !UP0 ;  /* 0x000000040d047287 */ /* 0x000fe4000c000000 */
[----:B------:R-:W-:Y:S02]  /*60e0*/  USHF.R.U32.HI UR8, URZ, UR62, UR8 ;  /* 0x0000003eff087299 */ /* 0x000fe40008011608 */
[----:B------:R-:W-:Y:S02]  /*60f0*/  UIMAD.WIDE.U32 UR12, UR4, UR38, URZ ;  /* 0x00000026040c72a5 */ /* 0x000fe4000f8e00ff */
[----:B------:R-:W-:Y:S01]  /*6100*/  USEL UR8, UR42, UR8, !UP0 ;  /* 0x000000082a087287 */ /* 0x000fe2000c000000 */
[----:B------:R-:W-:Y:S02]  /*6110*/  UMOV UR10, UR11 ;  /* 0x0000000b000a7c82 */ /* 0x000fe40008000000 */
[----:B------:R-:W-:Y:S02]  /*6120*/  @UP2 USHF.R.U32.HI UR9, URZ, UR39, UR10 ;  /* 0x00000027ff092299 */ /* 0x000fe4000801160a */
[----:B------:R-:W-:Y:S01]  /*6130*/  UIMAD.WIDE.U32 UR10, UR8, UR38, URZ ;  /* 0x00000026080a72a5 */ /* 0x000fe2000f8e00ff */
[----:B------:R-:W-:Y:S02]  /*6140*/  UMOV UR5, UR13 ;  /* 0x0000000d00057c82 */ /* 0x000fe40008000000 */
[----:B------:R-:W-:Y:S02]  /*6150*/  @UP2 USHF.R.U32.HI UR4, URZ, UR39, UR5 ;  /* 0x00000027ff042299 */ /* 0x000fe40008011605 */
[----:B------:R-:W-:Y:S02]  /*6160*/  USEL UR5, UR43, UR6, !UP1 ;  /* 0x000000062b057287 */ /* 0x000fe4000c800000 */
[----:B------:R-:W-:Y:S02]  /*6170*/  UIMAD UR4, UR37, UR4, URZ ;  /* 0x00000004250472a4 */ /* 0x000fe4000f8e02ff */
[----:B------:R-:W-:Y:S02]  /*6180*/  UIMAD UR6, UR37, UR9, URZ ;  /* 0x00000009250672a4 */ /* 0x000fe4000f8e02ff */
[----:B------:R-:W-:Y:S03]  /*6190*/  UISETP.GE.AND UP0, UPT, UR8, UR4, UPT ;  /* 0x000000040800728c */ /* 0x000fe6000bf06270 */
[----:B------:R-:W-:Y:S01]  /*61a0*/  UMOV UR4, UR11 ;  /* 0x0000000b00047c82 */ /* 0x000fe20008000000 */
[----:B------:R-:W-:Y:S02]  /*61b0*/  UISETP.GE.OR UP0, UPT, UR5, UR6, UP0 ;  /* 0x000000060500728c */ /* 0x000fe40008706670 */
[----:B------:R-:W-:Y:S02]  /*61c0*/  USHF.R.U32.HI UR4, URZ, UR39, UR4 ;  /* 0x00000027ff047299 */ /* 0x000fe40008011604 */
[----:B------:R-:W-:Y:S02]  /*61d0*/  UIMAD.WIDE.U32 UR6, UR5, UR38, URZ ;  /* 0x00000026050672a5 */ /* 0x000fe4000f8e00ff */
[----:B------:R-:W-:Y:S02]  /*61e0*/  USEL UR11, UR8, UR4, !UP2 ;  /* 0x00000004080b7287 */ /* 0x000fe4000d000000 */
[----:B------:R-:W-:Y:S02]  /*61f0*/  UIADD3 UR6, UPT, UPT, -UR8, URZ, URZ ;  /* 0x000000ff08067290 */ /* 0x000fe4000fffe1ff */
[----:B------:R-:W-:Y:S02]  /*6200*/  UIADD3 UR10, UPT, UPT, -UR11, URZ, URZ ;  /* 0x000000ff0b0a7290 */ /* 0x000fe4000fffe1ff */
[----:B------:R-:W-:Y:S02]  /*6210*/  UIMAD UR42, UR50, UR6, UR42 ;  /* 0x00000006322a72a4 */ /* 0x000fe4000f8e022a */
[----:B------:R-:W-:Y:S01]  /*6220*/  UIMAD UR10, UR37, UR10, UR8 ;  /* 0x0000000a250a72a4 */ /* 0x000fe2000f8e0208 */
[----:B------:R-:W-:Y:S01]  /*6230*/  @!UP0 UMOV UR4, UR7 ;  /* 0x0000000700048c82 */ /* 0x000fe20008000000 */
[----:B------:R-:W-:Y:S02]  /*6240*/  UIADD3 UR7, UPT, UPT, -UR5, URZ, URZ ;  /* 0x000000ff05077290 */ /* 0x000fe4000fffe1ff */
[----:B------:R-:W-:Y:S02]  /*6250*/  @!UP0 USHF.R.U32.HI UR4, URZ, UR39, UR4 ;  /* 0x00000027ff048299 */ /* 0x000fe40008011604 */
[----:B------:R-:W-:Y:S02]  /*6260*/  UIMAD UR43, UR41, UR7, UR43 ;  /* 0x00000007292b72a4 */ /* 0x000fe4000f8e022b */
[----:B------:R-:W-:Y:S04]  /*6270*/  @!UP0 USEL UR4, UR5, UR4, !UP2 ;  /* 0x0000000405048287 */ /* 0x000fe8000d000000 */
[----:B------:R-:W-:Y:S02]  /*6280*/  @!UP0 UIMAD UR9, UR9, UR10, UR4 ;  /* 0x0000000a090982a4 */ /* 0x000fe4000f8e0204 */
[----:B------:R-:W-:Y:S04]  /*6290*/  @!UP0 UIADD3 UR4, UPT, UPT, UR11, -UR4, URZ ;  /* 0x800000040b048290 */ /* 0x000fe8000fffe0ff */
[----:B------:R-:W-:Y:S03]  /*62a0*/  @!UP0 UIMAD UR8, UR4, UR37, UR5 ;  /* 0x00000025040882a4 */ /* 0x000fe6000f8e0205 */
[----:B------:R-:W-:Y:S02]  /*62b0*/  @!UP0 UMOV UR5, UR9 ;  /* 0x0000000900058c82 */ /* 0x000fe40008000000 */
[----:B------:R-:W-:Y:S02]  /*62c0*/  UIMAD UR43, UR5, UR41, UR43 ;  /* 0x00000029052b72a4 */ /* 0x000fe4000f8e022b */
[----:B------:R-:W-:Y:S11]  /*62d0*/  UIMAD UR42, UR8, UR50, UR42 ;  /* 0x00000032082a72a4 */ /* 0x000ff6000f8e022a */
[----:B------:R-:W-:Y:S01]  /*62e0*/  @!UPT UIADD3 URZ, UPT, UPT, URZ, URZ, URZ ;  /* 0x000000fffffff290 */ /* 0x000fe2000fffe0ff */
.L_x_109:
[----:B------:R-:W-:Y:S01]  /*62f0*/  UISETP.NE.AND UP0, UPT, UR40, 0x1, UPT ;  /* 0x000000012800788c */ /* 0x000fe2000bf05270 */
[----:B------:R-:W-:Y:S01]  /*6300*/  ISETP.NE.U32.AND P1, PT, R184, RZ, PT ;  /* 0x000000ffb800720c */ /* 0x000fe20003f25070 */
[----:B------:R-:W-:Y:S03]  /*6310*/  UISETP.NE.U32.AND UP3, UPT, UR54, URZ, UPT ;  /* 0x000000ff3600728c */ /* 0x000fe6000bf65070 */
[----:B------:R-:W-:Y:S01]  /*6320*/  ISETP.NE.AND.EX P1, PT, R185, RZ, PT, P1 ;  /* 0x000000ffb900720c */ /* 0x000fe20003f25310 */
[----:B------:R-:W-:Y:S05]  /*6330*/  UISETP.NE.AND.EX UP3, UPT, UR55, URZ, UPT, UP3 ;  /* 0x000000ff3700728c */ /* 0x000fea000bf65330 */
[----:B------:R-:W1:Y:S01]  /*6340*/  @!UP0 LDCU.128 UR8, c[0x0][0xb10] ;  /* 0x00016200ff0887ac */ /* 0x000e620008000c00 */
[----:B------:R-:W2:Y:S01]  /*6350*/  @!UP0 LDCU UR5, c[0x0][0xb0c] ;  /* 0x00016180ff0587ac */ /* 0x000ea20008000800 */
[----:B------:R-:W3:Y:S01]  /*6360*/  @!UP0 LDCU UR4, c[0x0][0xb20] ;  /* 0x00016400ff0487ac */ /* 0x000ee20008000800 */
[----:B-1----:R-:W-:Y:S02]  /*6370*/  UIMAD.WIDE.U32 UR6, UR43, UR8, URZ ;  /* 0x000000082b0672a5 */ /* 0x002fe4000f8e00ff */
[----:B------:R-:W-:Y:S02]  /*6380*/  UIMAD.WIDE.U32 UR12, UR42, UR11, URZ ;  /* 0x0000000b2a0c72a5 */ /* 0x000fe4000f8e00ff */
[----:B------:R-:W-:Y:S03]  /*6390*/  @!UP0 UISETP.NE.AND UP1, UPT, UR10, 0x1, UPT ;  /* 0x000000010a00888c */ /* 0x000fe6000bf25270 */
[----:B------:R-:W-:Y:S01]  /*63a0*/  @!UP0 UMOV UR6, UR7 ;  /* 0x0000000700068c82 */ /* 0x000fe20008000000 */
[----:B--2---:R-:W-:Y:S02]  /*63b0*/  @!UP0 UISETP.NE.AND UP2, UPT, UR5, 0x1, UPT ;  /* 0x000000010500888c */ /* 0x004fe4000bf45270 */
[----:B------:R-:W-:Y:S01]  /*63c0*/  @!UP0 USHF.R.U32.HI UR6, URZ, UR9, UR6 ;  /* 0x00000009ff068299 */ /* 0x000fe20008011606 */
[----:B------:R-:W-:Y:S02]  /*63d0*/  @!UP0 UMOV UR7, UR13 ;  /* 0x0000000d00078c82 */ /* 0x000fe40008000000 */
[----:B---3--:R-:W-:Y:S02]  /*63e0*/  @!UP0 USHF.R.U32.HI UR4, URZ, UR4, UR7 ;  /* 0x00000004ff048299 */ /* 0x008fe40008011607 */
[----:B------:R-:W-:Y:S02]  /*63f0*/  @!UP0 USEL UR7, UR43, UR6, !UP2 ;  /* 0x000000062b078287 */ /* 0x000fe4000d000000 */
[----:B------:R-:W-:Y:S04]  /*6400*/  @!UP0 USEL UR6, UR42, UR4, !UP1 ;  /* 0x000000042a068287 */ /* 0x000fe8000c800000 */
[----:B------:R-:W-:Y:S02]  /*6410*/  @!UP0 UIADD3 UR4, UPT, UPT, -UR7, UR6, URZ ;  /* 0x0000000607048290 */ /* 0x000fe4000fffe1ff */
[----:B------:R-:W-:Y:S02]  /*6420*/  @!UP0 UIADD3 UR6, UPT, UPT, UR7, -UR6, URZ ;  /* 0x8000000607068290 */ /* 0x000fe4000fffe0ff */
[----:B------:R-:W-:Y:S02]  /*6430*/  @!UP0 UIMAD UR43, UR4, UR5, UR43 ;  /* 0x00000005042b82a4 */ /* 0x000fe4000f8e022b */
[----:B------:R-:W-:Y:S01]  /*6440*/  @!UP0 UIMAD UR42, UR6, UR10, UR42 ;  /* 0x0000000a062a82a4 */ /* 0x000fe2000f8e022a */
[----:B------:R-:W-:Y:S11]  /*6450*/  BRA.U !UP3, `(.L_x_110) ;  /* 0x000000010b3c7547 */ /* 0x000ff6000b800000 */
[----:B------:R-:W-:Y:S01]  /*6460*/  UISETP.NE.U32.AND UP0, UPT, UR52, URZ, UPT ;  /* 0x000000ff3400728c */ /* 0x000fe2000bf05070 */
[----:B------:R-:W-:Y:S02]  /*6470*/  HFMA2 R187, -RZ, RZ, 0, 5.9604644775390625e-08 ;  /* 0x00000001ffbb7431 */ /* 0x000fe400000001ff */
[----:B------:R-:W-:Y:S01]  /*6480*/  IMAD.MOV.U32 R0, RZ, RZ, 0x1 ;  /* 0x00000001ff007424 */ /* 0x000fe200078e00ff */
[----:B------:R-:W-:Y:S06]  /*6490*/  UISETP.NE.AND.EX UP0, UPT, UR53, URZ, UPT, UP0 ;  /* 0x000000ff3500728c */ /* 0x000fec000bf05300 */
[----:B------:R-:W-:Y:S05]  /*64a0*/  PLOP3.LUT P0, PT, PT, PT, UP0, 0x80, 0x8 ;  /* 0x000000000008781c */ /* 0x000fea0003f0f008 */
[----:B------:R-:W1:Y:S01]  /*64b0*/  @UP0 LDCU.64 UR6, c[0x0][0x888] ;  /* 0x00011100ff0607ac */ /* 0x000e620008000a00 */
[----:B------:R-:W-:Y:S07]  /*64c0*/  @UP0 UIMAD UR4, UR36, UR54, URZ ;  /* 0x00000036240402a4 */ /* 0x000fee000f8e02ff */
[----:B------:R-:W-:Y:S01]  /*64d0*/  @!P0 PRMT R187, R0, 0x7610, R187 ;  /* 0x0000761000bb8816 */ /* 0x000fe200000000bb */
[----:B-1----:R-:W-:Y:S06]  /*64e0*/  @UP0 UIMAD.WIDE UR6, UR4, 0x4, UR6 ;  /* 0x00000004040608a5 */ /* 0x002fec000f8e0206 */
[----:B------:R-:W-:Y:S02]  /*64f0*/  IMAD.U32 R4, RZ, RZ, UR6 ;  /* 0x00000006ff047e24 */ /* 0x000fe4000f8e00ff */
[----:B------:R-:W-:Y:S05]  /*6500*/  IMAD.U32 R5, RZ, RZ, UR7 ;  /* 0x00000007ff057e24 */ /* 0x000fea000f8e00ff */
[----:B------:R-:W2:Y:S02]  /*6510*/  @P0 LDG.E R4, desc[UR56][R4.64] ;  /* 0x0000003804040981 */ /* 0x000ea4000c1e1900 */
[----:B--2---:R-:W-:Y:S11]  /*6520*/  @P0 R2UR UR45, R4 ;  /* 0x00000000042d02ca */ /* 0x004ff600000e0000 */
[----:B------:R-:W-:Y:S03]  /*6530*/  @!UPT UIADD3 URZ, UPT, UPT, URZ, URZ, URZ ;  /* 0x000000fffffff290 */ /* 0x000fe6000fffe0ff */
[----:B------:R-:W1:Y:S02]  /*6540*/  @!UP0 LDCU UR45, c[0x0][0x880] ;  /* 0x00011000ff2d87ac */ /* 0x000e640008000800 */
.L_x_110:
[----:B------:R-:W-:Y:S05]  /*6550*/  @!P1 BRA `(.L_x_111) ;  /* 0x0000000000209947 */ /* 0x000fea0003800000 */
[----:B----4-:R-:W-:Y:S04]  /*6560*/  ISETP.NE.U32.AND P0, PT, R182, RZ, PT ;  /* 0x000000ffb600720c */ /* 0x010fe80003f05070 */
[----:B------:R-:W-:Y:S11]  /*6570*/  ISETP.NE.AND.EX P0, PT, R183, RZ, PT, P0 ;  /* 0x000000ffb700720c */ /* 0x000ff60003f05300 */
[----:B------:R-:W-:Y:S02]  /*6580*/  @!UPT UIADD3 URZ, UPT, UPT, URZ, URZ, URZ ;  /* 0x000000fffffff290 */ /* 0x000fe4000fffe0ff */
[----:B------:R-:W2:Y:S01]  /*6590*/  @P0 LDC.64 R4, c[0x0][0x8a8] ;  /* 0x00022a00ff040b82 */ /* 0x000ea20000000a00 */
[----:B------:R-:W-:Y:S04]  /*65a0*/  @P0 IMAD R0, R184, UR36, RZ ;  /* 0x00000024b8000c24 */ /* 0x000fe8000f8e02ff */
[----:B--2---:R-:W-:Y:S05]  /*65b0*/  @P0 IMAD.WIDE R4, R0, 0x4, R4 ;  /* 0x0000000400040825 */ /* 0x004fea00078e0204 */
[----:B-----5:R2:W5:Y:S02]  /*65c0*/  @P0 LDG.E R16, desc[UR56][R4.64] ;  /* 0x0000003804100981 */ /* 0x020564000c1e1900 */
[----:B--2---:R-:W3:Y:S02]  /*65d0*/  @!P0 LDC R16, c[0x0][0x8a0] ;  /* 0x00022800ff108b82 */ /* 0x004ee40000000800 */
.L_x_111:
[----:B------:R-:W-:Y:S01]  /*65e0*/  UISETP.NE.AND UP4, UPT, UR61, URZ, UPT ;  /* 0x000000ff3d00728c */ /* 0x000fe2000bf85270 */
[----:B------:R-:W-:Y:S01]  /*65f0*/  SHF.L.U32 R3, R193, 0x1f, RZ ;  /* 0x0000001fc1037819 */ /* 0x000fe200000006ff */
[----:B------:R-:W-:Y:S01]  /*6600*/  UPLOP3.LUT UP1, UPT, UPT, UPT, UPT, 0x40, 0x4 ;  /* 0x000000000004789c */ /* 0x000fe20003f2e870 */
[----:B------:R-:W-:Y:S01]  /*6610*/  PLOP3.LUT P3, PT, PT, PT, PT, 0x8, 0x80 ;  /* 0x000000000080781c */ /* 0x000fe20003f6e170 */
[----:B------:R-:W-:Y:S01]  /*6620*/  ULEA UR6, UR44, UR63, 0x3 ;  /* 0x0000003f2c067291 */ /* 0x000fe2000f8e18ff */
[----:B------:R-:W-:Y:S01]  /*6630*/  VIADD R190, R190, 0x1 ;  /* 0x00000001bebe7836 */ /* 0x000fe20000000000 */
[----:B------:R-:W-:Y:S02]  /*6640*/  PLOP3.LUT P1, PT, PT, PT, UP4, 0x80, 0x8 ;  /* 0x000000000008781c */ /* 0x000fe40003f2f048 */
[----:B------:R-:W-:Y:S02]  /*6650*/  CS2R R134, SRZ ;  /* 0x0000000000867805 */ /* 0x000fe4000001ff00 */
[----:B------:R-:W-:Y:S02]  /*6660*/  CS2R R130, SRZ ;  /* 0x0000000000827805 */ /* 0x000fe4000001ff00 */
[----:B------:R-:W-:Y:S01]  /*6670*/  CS2R R126, SRZ ;  /* 0x00000000007e7805 */ /* 0x000fe2000001ff00 */
[----:B------:R-:W-:Y:S01]  /*6680*/  IMAD.U32 R109, RZ, RZ, UR6 ;  /* 0x00000006ff6d7e24 */ /* 0x000fe2000f8e00ff */
[----:B------:R-:W2:Y:S01]  /*6690*/  @UP4 LDCU.64 UR4, c[0x0][0x888] ;  /* 0x00011100ff0447ac */ /* 0x000ea20008000a00 */
[----:B------:R-:W-:Y:S02]  /*66a0*/  CS2R R122, SRZ ;  /* 0x00000000007a7805 */ /* 0x000fe4000001ff00 */
[----:B------:R-:W-:Y:S02]  /*66b0*/  CS2R R118, SRZ ;  /* 0x0000000000767805 */ /* 0x000fe4000001ff00 */
[----:B------:R-:W-:Y:S02]  /*66c0*/  CS2R R114, SRZ ;  /* 0x0000000000727805 */ /* 0x000fe4000001ff00 */
[----:B------:R-:W-:Y:S02]  /*66d0*/  CS2R R110, SRZ ;  /* 0x00000000006e7805 */ /* 0x000fe4000001ff00 */
[----:B------:R-:W-:Y:S01]  /*66e0*/  CS2R R106, SRZ ;  /* 0x00000000006a7805 */ /* 0x000fe2000001ff00 */
[----:B------:R-:W-:Y:S01]  /*66f0*/  @UP4 UPLOP3.LUT UP1, UPT, UPT, UPT, UP3, 0x80, 0x8 ;  /* 0x000000000008489c */ /* 0x000fe20003f2f030 */
[----:B------:R-:W-:Y:S02]  /*6700*/  CS2R R22, SRZ ;  /* 0x0000000000167805 */ /* 0x000fe4000001ff00 */
[----:B------:R-:W-:Y:S01]  /*6710*/  @P1 LOP3.LUT P0, RZ, R187, 0xff, RZ, 0xc0, !PT ;  /* 0x000000ffbbff1812 */ /* 0x000fe2000780c0ff */
[----:B-1----:R-:W-:Y:S01]  /*6720*/  @UP4 UISETP.NE.AND UP2, UPT, UR45, URZ, UPT ;  /* 0x000000ff2d00428c */ /* 0x002fe2000bf45270 */
[----:B------:R-:W-:Y:S02]  /*6730*/  CS2R R18, SRZ ;  /* 0x0000000000127805 */ /* 0x000fe4000001ff00 */
[----:B------:R-:W-:Y:S01]  /*6740*/  CS2R R104, SRZ ;  /* 0x0000000000687805 */ /* 0x000fe2000001ff00 */
[----:B--2---:R-:W-:Y:S02]  /*6750*/  @UP4 UISETP.NE.U32.AND UP0, UPT, UR4, URZ, UPT ;  /* 0x000000ff0400428c */ /* 0x004fe4000bf05070 */
[----:B------:R-:W-:Y:S02]  /*6760*/  @UP4 USEL UR4, URZ, 0xffffffff, UP2 ;  /* 0xffffffffff044887 */ /* 0x000fe40009000000 */
[----:B------:R-:W-:Y:S04]  /*6770*/  @UP4 UISETP.NE.AND.EX UP0, UPT, UR5, URZ, UPT, UP0 ;  /* 0x000000ff0500428c */ /* 0x000fe8000bf05300 */
[----:B------:R-:W-:Y:S03]  /*6780*/  @UP4 USEL UR5, URZ, 0xffffffff, UP0 ;  /* 0xffffffffff054887 */ /* 0x000fe60008000000 */
[----:B------:R-:W-:Y:S01]  /*6790*/  @P1 VOTEU.ANY UP0, P0 ;  /* 0x0000000000ff1886 */ /* 0x000fe20000000100 */
[----:B------:R-:W-:Y:S04]  /*67a0*/  @UP1 USEL UR4, UR5, UR4, !UP0 ;  /* 0x0000000405041287 */ /* 0x000fe8000c000000 */
[----:B------:R-:W-:Y:S04]  /*67b0*/  @UP4 ULOP3.LUT UR4, UR4, 0x1, URZ, 0xc0, !UPT ;  /* 0x0000000104044892 */ /* 0x000fe8000f8ec0ff */
[----:B------:R-:W-:Y:S06]  /*67c0*/  UISETP.NE.U32.OR UP0, UPT, UR4, 0x1, !UP4 ;  /* 0x000000010400788c */ /* 0x000fec000e705470 */
[----:B------:R-:W-:Y:S11]  /*67d0*/  PLOP3.LUT P0, PT, PT, PT, UP0, 0x80, 0x8 ;  /* 0x000000000008781c */ /* 0x000ff60003f0f008 */
[----:B------:R-:W-:Y:S02]  /*67e0*/  @!UPT UIADD3 URZ, UPT, UPT, URZ, URZ, URZ ;  /* 0x000000fffffff290 */ /* 0x000fe4000fffe0ff */
[----:B------:R-:W-:Y:S04]  /*67f0*/  @P0 SHF.L.U32 R0, R191, 0x1f, RZ ;  /* 0x0000001fbf000819 */ /* 0x000fe800000006ff */
[----:B------:R-:W1:Y:S01]  /*6800*/  @P0 SYNCS.PHASECHK.TRANS64.TRYWAIT P2, [UR63+0x1b0], R0 ;  /* 0x0001b000ff0005a7 */ /* 0x000e62000804113f */
[----:B------:R2:W2:Y:S01]  /*6810*/  SYNCS.PHASECHK.TRANS64.TRYWAIT P1, [UR6+0x1f0], R3 ;  /* 0x0001f003ff0075a7 */ /* 0x0004a20008021106 */
[----:B-1----:R-:W-:Y:S01]  /*6820*/  @P0 PLOP3.LUT P3, PT, P2, PT, PT, 0x8, 0x80 ;  /* 0x000000000080081c */ /* 0x002fe2000176e170 */
[----:B------:R-:W-:Y:S01]  /*6830*/  @!UPT UIADD3 URZ, UPT, UPT, URZ, URZ, URZ ;  /* 0x000000fffffff290 */ /* 0x000fe2000fffe0ff */
[----:B--2---:R-:W-:Y:S11]  /*6840*/  BRA.U !UP0, `(.L_x_112) ;  /* 0x0000000108c47547 */ /* 0x004ff6000b800000 */
[----:B------:R-:W-:Y:S01]  /*6850*/  LOP3.LUT P0, RZ, R187, 0xff, RZ, 0xc0, !PT ;  /* 0x000000ffbbff7812 */ /* 0x000fe2000780c0ff */
[----:B------:R-:W-:Y:S01]  /*6860*/  @!UPT UIADD3 URZ, UPT, UPT, URZ, URZ, URZ ;  /* 0x000000fffffff290 */ /* 0x000fe2000fffe0ff */
[----:B------:R-:W-:Y:S11]  /*6870*/  @!P3 BRA `(.L_x_113) ;  /* 0x00000000000cb947 */ /* 0x000ff60003800000 */
[----:B------:R-:W-:Y:S04]  /*6880*/  SHF.L.U32 R5, R191, 0x1f, RZ ;  /* 0x0000001fbf057819 */ /* 0x000fe800000006ff */
[----:B------:R-:W1:Y:S02]  /*6890*/  SYNCS.PHASECHK.TRANS64.TRYWAIT P2, [UR63+0x1b0], R5 ;  /* 0x0001b005ff0075a7 */ /* 0x000e64000804113f */
[----:B-1----:R-:W-:Y:S05]  /*68a0*/  @!P2 BRA `(.L_x_114) ;  /* 0x000000400090a947 */ /* 0x002fea0003800000 */
.L_x_113:
[----:B------:R-:W-:Y:S01]  /*68b0*/  UISETP.NE.U32.AND UP0, UPT, UR52, URZ, UPT ;  /* 0x000000ff3400728c */ /* 0x000fe2000bf05070 */
[----:B------:R-:W-:Y:S01]  /*68c0*/  CS2R R104, SRZ ;  /* 0x0000000000687805 */ /* 0x000fe2000001ff00 */
[----:B------:R-:W-:Y:S01]  /*68d0*/  UISETP.NE.AND UP1, UPT, UR45, URZ, UPT ;  /* 0x000000ff2d00728c */ /* 0x000fe2000bf25270 */
[----:B------:R-:W-:Y:S01]  /*68e0*/  CS2R R18, SRZ ;  /* 0x0000000000127805 */ /* 0x000fe2000001ff00 */
[----:B------:R-:W-:Y:S01]  /*68f0*/  UISETP.NE.AND.EX UP0, UPT, UR53, URZ, UPT, UP0 ;  /* 0x000000ff3500728c */ /* 0x000fe2000bf05300 */
[----:B------:R-:W-:Y:S01]  /*6900*/  CS2R R22, SRZ ;  /* 0x0000000000167805 */ /* 0x000fe2000001ff00 */
[----:B------:R-:W-:Y:S01]  /*6910*/  USEL UR4, URZ, 0xffffffff, UP1 ;  /* 0xffffffffff047887 */ /* 0x000fe20008800000 */
[----:B------:R-:W-:Y:S01]  /*6920*/  CS2R R106, SRZ ;  /* 0x00000000006a7805 */ /* 0x000fe2000001ff00 */
[----:B------:R-:W-:Y:S01]  /*6930*/  USEL UR5, URZ, 0xffffffff, UP0 ;  /* 0xffffffffff057887 */ /* 0x000fe20008000000 */
[----:B------:R-:W-:Y:S02]  /*6940*/  CS2R R110, SRZ ;  /* 0x00000000006e7805 */ /* 0x000fe4000001ff00 */
[----:B------:R-:W-:Y:S01]  /*6950*/  CS2R R114, SRZ ;  /* 0x0000000000727805 */ /* 0x000fe2000001ff00 */
[----:B------:R-:W-:Y:S01]  /*6960*/  VOTEU.ANY UP0, P0 ;  /* 0x0000000000ff7886 */ /* 0x000fe20000000100 */
[----:B------:R-:W-:Y:S01]  /*6970*/  @UP3 USEL UR4, UR5, UR4, !UP0 ;  /* 0x0000000405043287 */ /* 0x000fe2000c000000 */
[----:B------:R-:W-:Y:S02]  /*6980*/  CS2R R118, SRZ ;  /* 0x0000000000767805 */ /* 0x000fe4000001ff00 */
[----:B------:R-:W-:Y:S02]  /*6990*/  CS2R R122, SRZ ;  /* 0x00000000007a7805 */ /* 0x000fe4000001ff00 */
[----:B------:R-:W-:Y:S01]  /*69a0*/  CS2R R126, SRZ ;  /* 0x00000000007e7805 */ /* 0x000fe2000001ff00 */
[----:B------:R-:W-:Y:S01]  /*69b0*/  ULOP3.LUT UR4, UR4, 0x1, URZ, 0xc0, !UPT ;  /* 0x0000000104047892 */ /* 0x000fe2000f8ec0ff */
[----:B------:R-:W-:Y:S02]  /*69c0*/  CS2R R130, SRZ ;  /* 0x0000000000827805 */ /* 0x000fe4000001ff00 */
[----:B------:R-:W-:Y:S02]  /*69d0*/  CS2R R134, SRZ ;  /* 0x0000000000867805 */ /* 0x000fe4000001ff00 */
[----:B------:R-:W-:Y:S01]  /*69e0*/  LOP3.LUT R191, R191, 0x1, RZ, 0x3c, !PT ;  /* 0x00000001bfbf7812 */ /* 0x000fe200078e3cff */
[----:B------:R-:W-:Y:S02]  /*69f0*/  UISETP.NE.U32.AND UP0, UPT, UR4, 0x1, UPT ;  /* 0x000000010400788c */ /* 0x000fe4000bf05070 */
[----:B------:R-:W-:Y:S04]  /*6a00*/  UIADD3 UR4, UPT, UPT, UR63, 0x1b8, URZ ;  /* 0x000001b83f047890 */ /* 0x000fe8000fffe0ff */
[----:B------:R-:W-:Y:S01]  /*6a10*/  PLOP3.LUT P0, PT, PT, PT, UP0, 0x80, 0x8 ;  /* 0x000000000008781c */ /* 0x000fe20003f0f008 */
[----:B------:R-:W-:Y:S11]  /*6a20*/  UPRMT UR4, UR60, 0x654, UR4 ;  /* 0x000006543c047896 */ /* 0x000ff60008000004 */
[----:B------:R-:W-:Y:S01]  /*6a30*/  @!UPT UIADD3 URZ, UPT, UPT, URZ, URZ, URZ ;  /* 0x000000fffffff290 */ /* 0x000fe2000fffe0ff */
[----:B------:R2:W1:Y:S04]  /*6a40*/  @P0 LDS.64 R104, [R186+UR63+0x300] ;  /* 0x0003003fba680984 */ /* 0x0004680008000a00 */
        /* <DEDUP_REMOVED lines=9> */
[----:B------:R2:W1:Y:S01]  /*6ae0*/  @P0 LDS.64 R134, [R186+UR63+0x2b00] ;  /* 0x002b003fba860984 */ /* 0x0004620008000a00 */
[----:B------:R-:W-:Y:S01]  /*6af0*/  @!PT LDS RZ, [RZ] ;  /* 0x00000000fffff984 */ /* 0x000fe20000000800 */
[----:B------:R-:W-:Y:S01]  /*6b00*/  @!PT LDS RZ, [RZ] ;  /* 0x00000000fffff984 */ /* 0x000fe20000000800 */
[----:B------:R-:W-:Y:S01]  /*6b10*/  @!PT LDS RZ, [RZ] ;  /* 0x00000000fffff984 */ /* 0x000fe20000000800 */
[----:B------:R-:W-:Y:S01]  /*6b20*/  @!PT LDS RZ, [RZ] ;  /* 0x00000000fffff984 */ /* 0x000fe20000000800 */
[----:B------:R3:W-:Y:S06]  /*6b30*/  MEMBAR.ALL.CTA ;  /* 0x0000000000007992 */ /* 0x0007ec0000008000 */
[----:B---3--:R-:W3:Y:S02]  /*6b40*/  FENCE.VIEW.ASYNC.S ;  /* 0x00000000000073c6 */ /* 0x008ee40000000000 */
[----:B---3--:R-:W-:Y:S01]  /*6b50*/  SYNCS.ARRIVE.TRANS64.RED.A1T0 RZ, [UR4], RZ ;  /* 0x000000ffffff79a7 */ /* 0x008fe20008100404 */
.L_x_112:
[----:B------:R-:W-:Y:S05]  /*6b60*/  @P1 BRA `(.L_x_115) ;  /* 0x0000000000101947 */ /* 0x000fea0003800000 */
[----:B------:R-:W-:Y:S11]  /*6b70*/  R2UR UR4, R109 ;  /* 0x000000006d0472ca */ /* 0x000ff600000e0000 */
[----:B------:R-:W-:Y:S02]  /*6b80*/  @!UPT UIADD3 URZ, UPT, UPT, URZ, URZ, URZ ;  /* 0x000000fffffff290 */ /* 0x000fe4000fffe0ff */
[----:B------:R-:W3:Y:S02]  /*6b90*/  SYNCS.PHASECHK.TRANS64.TRYWAIT P0, [UR4+0x1f0], R3 ;  /* 0x0001f003ff0075a7 */ /* 0x000ee40008001104 */
[----:B---3--:R-:W-:Y:S05]  /*6ba0*/  @!P0 BRA `(.L_x_116) ;  /* 0x0000003c00e88947 */ /* 0x008fea0003800000 */
.L_x_115:
[----:B------:R-:W-:Y:S04]  /*6bb0*/  ULEA.HI UR4, UR44, UR44, URZ, 0x1 ;  /* 0x0000002c2c047291 */ /* 0x000fe8000f8f08ff */
[----:B------:R-:W-:Y:S02]  /*6bc0*/  USHF.R.U32.HI UR5, URZ, 0x1, UR4 ;  /* 0x00000001ff057899 */ /* 0x000fe40008011604 */
[----:B------:R-:W-:Y:S04]  /*6bd0*/  ULOP3.LUT UR4, UR4, 0xffe, URZ, 0xc0, !UPT ;  /* 0x00000ffe04047892 */ /* 0x000fe8000f8ec0ff */
[----:B------:R-:W-:Y:S01]  /*6be0*/  UIADD3 UR4, UPT, UPT, -UR4, UR44, URZ ;  /* 0x0000002c04047290 */ /* 0x000fe2000fffe1ff */
[----:B-1----:R-:W-:Y:S04]  /*6bf0*/  IMAD.U32 R3, RZ, RZ, UR5 ;  /* 0x00000005ff037e24 */ /* 0x002fe8000f8e00ff */
[----:B------:R-:W-:Y:S01]  /*6c00*/  IMAD R0, R3, 0xb0, R2 ;  /* 0x000000b003007824 */ /* 0x000fe200078e0202 */
[----:B------:R-:W-:Y:S05]  /*6c10*/  MOV R17, UR4 ;  /* 0x0000000400117c02 */ /* 0x000fea0008000f00 */
[----:B------:R-:W-:Y:S05]  /*6c20*/  IMAD R17, R17, 0x100000, R0 ;  /* 0x0010000011117824 */ /* 0x000fea00078e0200 */
[----:B------:R-:W-:Y:S04]  /*6c30*/  SHF.R.U32.HI R5, RZ, 0x15, R17 ;  /* 0x00000015ff057819 */ /* 0x000fe80000011611 */
[----:B------:R-:W-:Y:S11]  /*6c40*/  LOP3.LUT P0, RZ, R5, 0x3, R188, 0x48, !PT ;  /* 0x0000000305ff7812 */ /* 0x000ff600078048bc */
[----:B------:R-:W-:Y:S02]  /*6c50*/  @!UPT UIADD3 URZ, UPT, UPT, URZ, URZ, URZ ;  /* 0x000000fffffff290 */ /* 0x000fe4000fffe0ff */
[----:B------:R-:W-:Y:S05]  /*6c60*/  @!P0 BRA `(.L_x_117) ;  /* 0x0000000000408947 */ /* 0x000fea0003800000 */
[----:B------:R-:W1:Y:S01]  /*6c70*/  LDCU.64 UR8, c[0x4][0x68] ;  /* 0x01000d00ff0877ac */ /* 0x000e620008000a00 */
[----:B------:R-:W-:Y:S01]  /*6c80*/  MOV R15, 0x0 ;  /* 0x00000000000f7802 */ /* 0x000fe20000000f00 */
[----:B------:R-:W-:Y:S02]  /*6c90*/  HFMA2 R12, -RZ, RZ, 0, 5.9604644775390625e-08 ;  /* 0x00000001ff0c7431 */ /* 0x000fe400000001ff */
[----:B------:R-:W-:Y:S02]  /*6ca0*/  IMAD.MOV.U32 R8, RZ, RZ, 0x192 ;  /* 0x00000192ff087424 */ /* 0x000fe400078e00ff */
[----:B------:R-:W-:Y:S01]  /*6cb0*/  IMAD.MOV.U32 R13, RZ, RZ, RZ ;  /* 0x000000ffff0d7224 */ /* 0x000fe200078e00ff */
[----:B------:R-:W2:Y:S01]  /*6cc0*/  LDCU.64 UR6, c[0x4][0x70] ;  /* 0x01000e00ff0677ac */ /* 0x000ea20008000a00 */
[----:B------:R-:W3:Y:S01]  /*6cd0*/  LDC.64 R14, c[0x4][R15] ;  /* 0x010000000f0e7b82 */ /* 0x000ee20000000a00 */
[----:B------:R-:W4:Y:S01]  /*6ce0*/  LDCU.64 UR4, c[0x4][0x8] ;  /* 0x01000100ff0477ac */ /* 0x000f220008000a00 */
[----:B-1----:R-:W-:Y:S01]  /*6cf0*/  MOV R5, UR9 ;  /* 0x0000000900057c02 */ /* 0x002fe20008000f00 */
[----:B------:R-:W-:Y:S01]  /*6d00*/  IMAD.U32 R4, RZ, RZ, UR8 ;  /* 0x00000008ff047e24 */ /* 0x000fe2000f8e00ff */
[----:B--2---:R-:W-:Y:S01]  /*6d10*/  MOV R7, UR7 ;  /* 0x0000000700077c02 */ /* 0x004fe20008000f00 */
[----:B------:R-:W-:Y:S01]  /*6d20*/  IMAD.U32 R6, RZ, RZ, UR6 ;  /* 0x00000006ff067e24 */ /* 0x000fe2000f8e00ff */
[----:B----4-:R-:W-:Y:S01]  /*6d30*/  MOV R11, UR5 ;  /* 0x00000005000b7c02 */ /* 0x010fe20008000f00 */
[----:B------:R-:W-:Y:S02]  /*6d40*/  IMAD.U32 R10, RZ, RZ, UR4 ;  /* 0x00000004ff0a7e24 */ /* 0x000fe4000f8e00ff */
[----:B------:R-:W-:Y:S07]  /*6d50*/  LEPC R20, `(.L_x_117) ;  /* 0x000000001014794e */ /* 0x000fee0000000000 */
[----:B---3-5:R-:W-:Y:S05]  /*6d60*/  CALL.ABS.NOINC R14 ;  /* 0x000000000e007343 */ /* 0x028fea0003c00000 */
.L_x_117:
[----:B------:R-:W-:Y:S05]  /*6d70*/  WARPSYNC.ALL ;  /* 0x0000000000007948 */ /* 0x000fea0003800000 */
[C---:B------:R-:W-:Y:S01]  /*6d80*/  R2UR UR4, R17.reuse ;  /* 0x00000000110472ca */ /* 0x040fe200000e0000 */
[----:B------:R-:W-:Y:S05]  /*6d90*/  VIADD R3, R17, 0x10 ;  /* 0x0000001011037836 */ /* 0x000fea0000000000 */
[----:B------:R-:W-:Y:S04]  /*6da0*/  SHF.R.U32.HI R3, RZ, 0x15, R3 ;  /* 0x00000015ff037819 */ /* 0x000fe80000011603 */
[----:B------:R-:W-:Y:S03]  /*6db0*/  LOP3.LUT P0, RZ, R3, 0x3, R188, 0x48, !PT ;  /* 0x0000000303ff7812 */ /* 0x000fe600078048bc */
[----:B------:R-:W1:Y:S01]  /*6dc0*/  LDTM.16dp32bit_t0_t15.x8 R96, tmem[UR4] ;  /* 0x00000004006079ee */ /* 0x000e620008980000 */
[----:B------:R-:W1:Y:S09]  /*6dd0*/  LDTM.16dp32bit_t16_t31.x8 R96, tmem[UR4+0x8] ;  /* 0x00000804006079ee */ /* 0x000e7200089a0000 */
[----:B-1----:R-:W-:Y:S05]  /*6de0*/  @!P0 BRA `(.L_x_118) ;  /* 0x0000000000408947 */ /* 0x002fea0003800000 */
        /* <DEDUP_REMOVED lines=16> */
.L_x_118:
[----:B------:R-:W-:Y:S05]  /*6ef0*/  WARPSYNC.ALL ;  /* 0x0000000000007948 */ /* 0x000fea0003800000 */
[C---:B------:R-:W-:Y:S01]  /*6f00*/  R2UR UR4, R17.reuse ;  /* 0x00000000110472ca */ /* 0x040fe200000e0000 */
[----:B------:R-:W-:Y:S05]  /*6f10*/  VIADD R3, R17, 0x20 ;  /* 0x0000002011037836 */ /* 0x000fea0000000000 */
[----:B------:R-:W-:Y:S04]  /*6f20*/  SHF.R.U32.HI R3, RZ, 0x15, R3 ;  /* 0x00000015ff037819 */ /* 0x000fe80000011603 */
[----:B------:R-:W-:Y:S03]  /*6f30*/  LOP3.LUT P0, RZ, R3, 0x3, R188, 0x48, !PT ;  /* 0x0000000303ff7812 */ /* 0x000fe600078048bc */
[----:B------:R-:W1:Y:S01]  /*6f40*/  LDTM.16dp32bit_t0_t15.x8 R88, tmem[UR4+0x10] ;  /* 0x00001004005879ee */ /* 0x000e620008980000 */
        /* <DEDUP_REMOVED lines=18> */
.L_x_119:
        /* <DEDUP_REMOVED lines=24> */
.L_x_120:
        /* <DEDUP_REMOVED lines=24> */
.L_x_121:
        /* <DEDUP_REMOVED lines=24> */
.L_x_122:
        /* <DEDUP_REMOVED lines=24> */
.L_x_123:
        /* <DEDUP_REMOVED lines=24> */
.L_x_124:
        /* <DEDUP_REMOVED lines=24> */
.L_x_125:
        /* <DEDUP_REMOVED lines=24> */
.L_x_126:
        /* <DEDUP_REMOVED lines=24> */
.L_x_127:
[----:B------:R-:W-:Y:S01]  /*7c70*/  ISETP.NE.AND P0, PT, R194, RZ, PT ;  /* 0x000000ffc200720c */ /* 0x000fe20003f05270 */
[----:B------:R-:W-:Y:S05]  /*7c80*/  WARPSYNC.ALL ;  /* 0x0000000000007948 */ /* 0x000fea0003800000 */
[----:B------:R-:W-:Y:S01]  /*7c90*/  R2UR UR4, R17 ;  /* 0x00000000110472ca */ /* 0x000fe200000e0000 */
[----:B------:R-:W-:Y:S01]  /*7ca0*/  IMAD.SHL.U32 R144, R122, 0x100, RZ ;  /* 0x000001007a907824 */ /* 0x000fe200078e00ff */
[----:B------:R-:W-:Y:S01]  /*7cb0*/  SHF.L.U32 R0, R104, 0x10, RZ ;  /* 0x0000001068007819 */ /* 0x000fe200000006ff */
[----:B---3-5:R-:W-:Y:S01]  /*7cc0*/  IMAD R96, R16, R96, RZ ;  /* 0x0000006010607224 */ /* 0x028fe200078e02ff */
[----:B------:R-:W-:Y:S01]  /*7cd0*/  PRMT R3, R104, 0x8880, RZ ;  /* 0x0000888068037816 */ /* 0x000fe200000000ff */
[----:B------:R-:W-:Y:S01]  /*7ce0*/  IMAD R97, R16, R97, RZ ;  /* 0x0000006110617224 */ /* 0x000fe200078e02ff */
[----:B------:R-:W-:Y:S01]  /*7cf0*/  SHF.L.U32 R13, R104, 0x8, RZ ;  /* 0x00000008680d7819 */ /* 0x000fe200000006ff */
[C---:B------:R-:W-:Y:S01]  /*7d00*/  IMAD R100, R16.reuse, R100, RZ ;  /* 0x0000006410647224 */ /* 0x040fe200078e02ff */
[----:B------:R-:W-:Y:S01]  /*7d10*/  SHF.R.S32.HI R0, RZ, 0x18, R0 ;  /* 0x00000018ff007819 */ /* 0x000fe20000011400 */
[----:B------:R-:W-:Y:S01]  /*7d20*/  IMAD R96, R3, UR45, R96 ;  /* 0x0000002d03607c24 */ /* 0x000fe2000f8e0260 */
[C---:B------:R-:W-:Y:S01]  /*7d30*/  PRMT R181, R105.reuse, 0x8880, RZ ;  /* 0x0000888069b57816 */ /* 0x040fe200000000ff */
[C---:B------:R-:W-:Y:S01]  /*7d40*/  IMAD R101, R16.reuse, R101, RZ ;  /* 0x0000006510657224 */ /* 0x040fe200078e02ff */
[----:B------:R-:W-:Y:S01]  /*7d50*/  SHF.R.S32.HI R13, RZ, 0x18, R13 ;  /* 0x00000018ff0d7819 */ /* 0x000fe2000001140d */
[----:B------:R-:W-:Y:S01]  /*7d60*/  LDTM.16dp32bit_t0_t15.x8 R4, tmem[UR4+0xa0] ;  /* 0x0000a004000479ee */ /* 0x000fe20008980000 */
[----:B------:R-:W1:Y:S01]  /*7d70*/  LDTM.16dp32bit_t16_t31.x8 R4, tmem[UR4+0xa8] ;  /* 0x0000a804000479ee */ /* 0x000e6200089a0000 */
[----:B------:R-:W-:Y:S01]  /*7d80*/  SHF.R.S32.HI R12, RZ, 0x18, R104 ;  /* 0x00000018ff0c7819 */ /* 0x000fe20000011468 */
[C---:B------:R-:W-:Y:S01]  /*7d90*/  IMAD R98, R16.reuse, R98, RZ ;  /* 0x0000006210627224 */ /* 0x040fe200078e02ff */
[C---:B------:R-:W-:Y:S01]  /*7da0*/  SHF.L.U32 R178, R105.reuse, 0x10, RZ ;  /* 0x0000001069b27819 */ /* 0x040fe200000006ff */
[----:B------:R-:W-:Y:S01]  /*7db0*/  IMAD R99, R16, R99, RZ ;  /* 0x0000006310637224 */ /* 0x000fe200078e02ff */
[----:B------:R-:W-:Y:S01]  /*7dc0*/  SHF.L.U32 R177, R105, 0x8, RZ ;  /* 0x0000000869b17819 */ /* 0x000fe200000006ff */
[----:B------:R-:W-:Y:S01]  /*7dd0*/  IMAD R97, R0, UR45, R97 ;  /* 0x0000002d00617c24 */ /* 0x000fe2000f8e0261 */
[----:B------:R-:W-:Y:S01]  /*7de0*/  MOV R3, R181 ;  /* 0x000000b500037202 */ /* 0x000fe20000000f00 */
[----:B------:R-:W-:Y:S01]  /*7df0*/  IMAD R98, R13, UR45, R98 ;  /* 0x0000002d0d627c24 */ /* 0x000fe2000f8e0262 */
[----:B------:R-:W-:Y:S01]  /*7e00*/  SHF.R.S32.HI R0, RZ, 0x18, R178 ;  /* 0x00000018ff007819 */ /* 0x000fe200000114b2 */
[----:B------:R-:W-:Y:S01]  /*7e10*/  IMAD R99, R12, UR45, R99 ;  /* 0x0000002d0c637c24 */ /* 0x000fe2000f8e0263 */
[----:B------:R-:W-:Y:S01]  /*7e20*/  PRMT R180, R18, 0x8880, RZ ;  /* 0x0000888012b47816 */ /* 0x000fe200000000ff */
[C---:B------:R-:W-:Y:S01]  /*7e30*/  IMAD R102, R16.reuse, R102, RZ ;  /* 0x0000006610667224 */ /* 0x040fe200078e02ff */
[----:B------:R-:W-:Y:S01]  /*7e40*/  SHF.R.S32.HI R13, RZ, 0x18, R177 ;  /* 0x00000018ff0d7819 */ /* 0x000fe200000114b1 */
[----:B------:R-:W-:Y:S01]  /*7e50*/  IMAD R100, R3, UR45, R100 ;  /* 0x0000002d03647c24 */ /* 0x000fe2000f8e0264 */
[----:B------:R-:W-:Y:S01]  /*7e60*/  SHF.R.S32.HI R14, RZ, 0x18, R105 ;  /* 0x00000018ff0e7819 */ /* 0x000fe20000011469 */
[----:B------:R-:W-:Y:S01]  /*7e70*/  IMAD R103, R16, R103, RZ ;  /* 0x0000006710677224 */ /* 0x000fe200078e02ff */
[----:B------:R-:W-:Y:S01]  /*7e80*/  MOV R3, R180 ;  /* 0x000000b400037202 */ /* 0x000fe20000000f00 */
[C---:B------:R-:W-:Y:S01]  /*7e90*/  IMAD.U32 R179, R18.reuse, 0x10000, RZ ;  /* 0x0001000012b37824 */ /* 0x040fe200078e00ff */
[----:B------:R-:W-:Y:S01]  /*7ea0*/  SHF.L.U32 R176, R18, 0x8, RZ ;  /* 0x0000000812b07819 */ /* 0x000fe200000006ff */
[----:B------:R-:W-:Y:S01]  /*7eb0*/  IMAD R101, R0, UR45, R101 ;  /* 0x0000002d00657c24 */ /* 0x000fe2000f8e0265 */
[----:B------:R-:W-:Y:S01]  /*7ec0*/  PRMT R175, R19, 0x8880, RZ ;  /* 0x0000888013af7816 */ /* 0x000fe200000000ff */
[----:B------:R-:W-:Y:S01]  /*7ed0*/  IMAD R88, R16, R88, RZ ;  /* 0x0000005810587224 */ /* 0x000fe200078e02ff */
[----:B------:R-:W-:Y:S01]  /*7ee0*/  SHF.R.S32.HI R0, RZ, 0x18, R179 ;  /* 0x00000018ff007819 */ /* 0x000fe200000114b3 */
[----:B------:R-:W-:Y:S01]  /*7ef0*/  IMAD R102, R13, UR45, R102 ;  /* 0x0000002d0d667c24 */ /* 0x000fe2000f8e0266 */
[----:B------:R-:W-:Y:S01]  /*7f00*/  SHF.R.S32.HI R18, RZ, 0x18, R18 ;  /* 0x00000018ff127819 */ /* 0x000fe20000011412 */
[----:B------:R-:W-:Y:S01]  /*7f10*/  IMAD R103, R14, UR45, R103 ;  /* 0x0000002d0e677c24 */ /* 0x000fe2000f8e0267 */
[C---:B------:R-:W-:Y:S01]  /*7f20*/  SHF.L.U32 R173, R19.reuse, 0x10, RZ ;  /* 0x0000001013ad7819 */ /* 0x040fe200000006ff */
[C---:B------:R-:W-:Y:S01]  /*7f30*/  IMAD R89, R16.reuse, R89, RZ ;  /* 0x0000005910597224 */ /* 0x040fe200078e02ff */
[----:B------:R-:W-:Y:S01]  /*7f40*/  SHF.L.U32 R15, R19, 0x8, RZ ;  /* 0x00000008130f7819 */ /* 0x000fe200000006ff */
[----:B------:R-:W-:Y:S01]  /*7f50*/  IMAD R88, R3, UR45, R88 ;  /* 0x0000002d03587c24 */ /* 0x000fe2000f8e0258 */
[----:B------:R-:W-:Y:S01]  /*7f60*/  SHF.R.S32.HI R3, RZ, 0x18, R176 ;  /* 0x00000018ff037819 */ /* 0x000fe200000114b0 */
[C---:B------:R-:W-:Y:S01]  /*7f70*/  IMAD R90, R16.reuse, R90, RZ ;  /* 0x0000005a105a7224 */ /* 0x040fe200078e02ff */
[----:B------:R-:W-:Y:S01]  /*7f80*/  MOV R13, R175 ;  /* 0x000000af000d7202 */ /* 0x000fe20000000f00 */
[----:B------:R-:W-:Y:S01]  /*7f90*/  IMAD R91, R16, R91, RZ ;  /* 0x0000005b105b7224 */ /* 0x000fe200078e02ff */
[----:B------:R-:W-:Y:S01]  /*7fa0*/  PRMT R174, R22, 0x8880, RZ ;  /* 0x0000888016ae7816 */ /* 0x000fe200000000ff */
[----:B------:R-:W-:Y:S01]  /*7fb0*/  IMAD R89, R0, UR45, R89 ;  /* 0x0000002d00597c24 */ /* 0x000fe2000f8e0259 */
[----:B------:R-:W-:Y:S01]  /*7fc0*/  SHF.R.S32.HI R0, RZ, 0x18, R173 ;  /* 0x00000018ff007819 */ /* 0x000fe200000114ad */
[C---:B------:R-:W-:Y:S01]  /*7fd0*/  IMAD R92, R16.reuse, R92, RZ ;  /* 0x0000005c105c7224 */ /* 0x040fe200078e02ff */
[----:B------:R-:W-:Y:S01]  /*7fe0*/  SHF.R.S32.HI R15, RZ, 0x18, R15 ;  /* 0x00000018ff0f7819 */ /* 0x000fe2000001140f */
[----:B------:R-:W-:Y:S01]  /*7ff0*/  IMAD R90, R3, UR45, R90 ;  /* 0x0000002d035a7c24 */ /* 0x000fe2000f8e025a */
[----:B------:R-:W-:Y:S01]  /*8000*/  SHF.R.S32.HI R20, RZ, 0x18, R19 ;  /* 0x00000018ff147819 */ /* 0x000fe20000011413 */
[----:B------:R-:W-:Y:S01]  /*8010*/  IMAD R93, R16, R93, RZ ;  /* 0x0000005d105d7224 */ /* 0x000fe200078e02ff */
[----:B------:R-:W-:Y:S01]  /*8020*/  SHF.L.U32 R172, R22, 0x10, RZ ;  /* 0x0000001016ac7819 */ /* 0x000fe200000006ff */
[----:B------:R-:W-:Y:S01]  /*8030*/  IMAD R91, R18, UR45, R91 ;  /* 0x0000002d125b7c24 */ /* 0x000fe2000f8e025b */
[C---:B------:R-:W-:Y:S01]  /*8040*/  PRMT R170, R23.reuse, 0x8880, RZ ;  /* 0x0000888017aa7816 */ /* 0x040fe200000000ff */
[C---:B------:R-:W-:Y:S01]  /*8050*/  IMAD R94, R16.reuse, R94, RZ ;  /* 0x0000005e105e7224 */ /* 0x040fe200078e02ff */
[----:B------:R-:W-:Y:S01]  /*8060*/  SHF.L.U32 R168, R23, 0x10, RZ ;  /* 0x0000001017a87819 */ /* 0x000fe200000006ff */
[----:B------:R-:W-:Y:S01]  /*8070*/  IMAD R92, R13, UR45, R92 ;  /* 0x0000002d0d5c7c24 */ /* 0x000fe2000f8e025c */
[----:B------:R-:W-:Y:S01]  /*8080*/  SHF.L.U32 R166, R23, 0x8, RZ ;  /* 0x0000000817a67819 */ /* 0x000fe200000006ff */
[----:B------:R-:W-:Y:S01]  /*8090*/  IMAD R95, R16, R95, RZ ;  /* 0x0000005f105f7224 */ /* 0x000fe200078e02ff */
[----:B------:R-:W-:Y:S01]  /*80a0*/  MOV R13, R170 ;  /* 0x000000aa000d7202 */ /* 0x000fe20000000f00 */
[----:B------:R-:W-:Y:S01]  /*80b0*/  IMAD R93, R0, UR45, R93 ;  /* 0x0000002d005d7c24 */ /* 0x000fe2000f8e025d */
[----:B------:R-:W-:Y:S01]  /*80c0*/  SHF.R.S32.HI R0, RZ, 0x18, R172 ;  /* 0x00000018ff007819 */ /* 0x000fe200000114ac */
[----:B------:R-:W-:Y:S01]  /*80d0*/  IMAD R80, R16, R80, RZ ;  /* 0x0000005010507224 */ /* 0x000fe200078e02ff */
[----:B------:R-:W-:Y:S01]  /*80e0*/  PRMT R169, R106, 0x8880, RZ ;  /* 0x000088806aa97816 */ /* 0x000fe200000000ff */
[----:B------:R-:W-:Y:S01]  /*80f0*/  IMAD.SHL.U32 R171, R22, 0x100, RZ ;  /* 0x0000010016ab7824 */ /* 0x000fe200078e00ff */
[----:B------:R-:W-:Y:S01]  /*8100*/  SHF.R.S32.HI R22, RZ, 0x18, R22 ;  /* 0x00000018ff167819 */ /* 0x000fe20000011416 */
[----:B------:R-:W-:Y:S01]  /*8110*/  IMAD R94, R15, UR45, R94 ;  /* 0x0000002d0f5e7c24 */ /* 0x000fe2000f8e025e */
[----:B------:R-:W-:Y:S01]  /*8120*/  SHF.R.S32.HI R15, RZ, 0x18, R166 ;  /* 0x00000018ff0f7819 */ /* 0x000fe200000114a6 */
[----:B------:R-:W-:Y:S01]  /*8130*/  IMAD.MOV.U32 R3, RZ, RZ, R174 ;  /* 0x000000ffff037224 */ /* 0x000fe200078e00ae */
[----:B------:R-:W-:Y:S01]  /*8140*/  SHF.R.S32.HI R104, RZ, 0x18, R23 ;  /* 0x00000018ff687819 */ /* 0x000fe20000011417 */
[----:B------:R-:W-:Y:S01]  /*8150*/  IMAD R95, R20, UR45, R95 ;  /* 0x0000002d145f7c24 */ /* 0x000fe2000f8e025f */
[----:B------:R-:W-:Y:S01]  /*8160*/  SHF.L.U32 R167, R106, 0x10, RZ ;  /* 0x000000106aa77819 */ /* 0x000fe200000006ff */
[----:B------:R-:W-:Y:S01]  /*8170*/  IMAD R81, R16, R81, RZ ;  /* 0x0000005110517224 */ /* 0x000fe200078e02ff */
[----:B------:R-:W-:Y:S01]  /*8180*/  SHF.L.U32 R165, R106, 0x8, RZ ;  /* 0x000000086aa57819 */ /* 0x000fe200000006ff */
[----:B------:R-:W-:Y:S01]  /*8190*/  IMAD R80, R3, UR45, R80 ;  /* 0x0000002d03507c24 */ /* 0x000fe2000f8e0250 */
[----:B------:R-:W-:Y:S01]  /*81a0*/  SHF.R.S32.HI R3, RZ, 0x18, R171 ;  /* 0x00000018ff037819 */ /* 0x000fe200000114ab */
[C---:B------:R-:W-:Y:S01]  /*81b0*/  IMAD R82, R16.reuse, R82, RZ ;  /* 0x0000005210527224 */ /* 0x040fe200078e02ff */
[C---:B------:R-:W-:Y:S01]  /*81c0*/  PRMT R164, R107.reuse, 0x8880, RZ ;  /* 0x000088806ba47816 */ /* 0x040fe200000000ff */
[----:B------:R-:W-:Y:S01]  /*81d0*/  IMAD R83, R16, R83, RZ ;  /* 0x0000005310537224 */ /* 0x000fe200078e02ff */
[----:B------:R-:W-:Y:S01]  /*81e0*/  SHF.R.S32.HI R106, RZ, 0x18, R106 ;  /* 0x00000018ff6a7819 */ /* 0x000fe2000001146a */
[----:B------:R-:W-:Y:S01]  /*81f0*/  IMAD R81, R0, UR45, R81 ;  /* 0x0000002d00517c24 */ /* 0x000fe2000f8e0251 */
[----:B------:R-:W-:Y:S01]  /*8200*/  SHF.R.S32.HI R0, RZ, 0x18, R168 ;  /* 0x00000018ff007819 */ /* 0x000fe200000114a8 */
[C---:B------:R-:W-:Y:S01]  /*8210*/  IMAD R84, R16.reuse, R84, RZ ;  /* 0x0000005410547224 */ /* 0x040fe200078e02ff */
[----:B------:R-:W-:Y:S01]  /*8220*/  SHF.L.U32 R160, R107, 0x8, RZ ;  /* 0x000000086ba07819 */ /* 0x000fe200000006ff */
[----:B------:R-:W-:Y:S01]  /*8230*/  IMAD R82, R3, UR45, R82 ;  /* 0x0000002d03527c24 */ /* 0x000fe2000f8e0252 */
[----:B------:R-:W-:Y:S01]  /*8240*/  MOV R3, R169 ;  /* 0x000000a900037202 */ /* 0x000fe20000000f00 */
[----:B------:R-:W-:Y:S01]  /*8250*/  IMAD R85, R16, R85, RZ ;  /* 0x0000005510557224 */ /* 0x000fe200078e02ff */
[----:B------:R-:W-:Y:S01]  /*8260*/  PRMT R163, R110, 0x8880, RZ ;  /* 0x000088806ea37816 */ /* 0x000fe200000000ff */
[----:B------:R-:W-:Y:S01]  /*8270*/  IMAD R83, R22, UR45, R83 ;  /* 0x0000002d16537c24 */ /* 0x000fe2000f8e0253 */
[----:B------:R-:W-:Y:S01]  /*8280*/  SHF.R.S32.HI R108, RZ, 0x18, R107 ;  /* 0x00000018ff6c7819 */ /* 0x000fe2000001146b */
[----:B------:R-:W-:Y:S01]  /*8290*/  IMAD R86, R16, R86, RZ ;  /* 0x0000005610567224 */ /* 0x000fe200078e02ff */
[----:B------:R-:W-:Y:S01]  /*82a0*/  SHF.L.U32 R161, R110, 0x10, RZ ;  /* 0x000000106ea17819 */ /* 0x000fe200000006ff */
[----:B------:R-:W-:Y:S01]  /*82b0*/  IMAD R84, R13, UR45, R84 ;  /* 0x0000002d0d547c24 */ /* 0x000fe2000f8e0254 */
[----:B------:R-:W-:Y:S01]  /*82c0*/  MOV R13, R164 ;  /* 0x000000a4000d7202 */ /* 0x000fe20000000f00 */
[----:B------:R-:W-:Y:S01]  /*82d0*/  IMAD R87, R16, R87, RZ ;  /* 0x0000005710577224 */ /* 0x000fe200078e02ff */
[----:B------:R-:W-:Y:S01]  /*82e0*/  SHF.L.U32 R159, R110, 0x8, RZ ;  /* 0x000000086e9f7819 */ /* 0x000fe200000006ff */
[----:B------:R-:W-:Y:S01]  /*82f0*/  IMAD R85, R0, UR45, R85 ;  /* 0x0000002d00557c24 */ /* 0x000fe2000f8e0255 */
[----:B------:R-:W-:Y:S01]  /*8300*/  SHF.R.S32.HI R0, RZ, 0x18, R167 ;  /* 0x00000018ff007819 */ /* 0x000fe200000114a7 */
[----:B------:R-:W-:Y:S01]  /*8310*/  IMAD R72, R16, R72, RZ ;  /* 0x0000004810487224 */ /* 0x000fe200078e02ff */
[----:B------:R-:W-:Y:S01]  /*8320*/  PRMT R158, R111, 0x8880, RZ ;  /* 0x000088806f9e7816 */ /* 0x000fe200000000ff */
[----:B------:R-:W-:Y:S01]  /*8330*/  IMAD R86, R15, UR45, R86 ;  /* 0x0000002d0f567c24 */ /* 0x000fe2000f8e0256 */
[----:B------:R-:W-:Y:S01]  /*8340*/  SHF.R.S32.HI R15, RZ, 0x18, R160 ;  /* 0x00000018ff0f7819 */ /* 0x000fe200000114a0 */
[----:B------:R-:W-:Y:S01]  /*8350*/  IMAD R87, R104, UR45, R87 ;  /* 0x0000002d68577c24 */ /* 0x000fe2000f8e0257 */
[----:B------:R-:W-:Y:S01]  /*8360*/  SHF.R.S32.HI R110, RZ, 0x18, R110 ;  /* 0x00000018ff6e7819 */ /* 0x000fe2000001146e */
[C---:B------:R-:W-:Y:S01]  /*8370*/  IMAD R73, R16.reuse, R73, RZ ;  /* 0x0000004910497224 */ /* 0x040fe200078e02ff */
[----:B------:R-:W-:Y:S01]  /*8380*/  SHF.L.U32 R156, R111, 0x10, RZ ;  /* 0x000000106f9c7819 */ /* 0x000fe200000006ff */
[----:B------:R-:W-:Y:S01]  /*8390*/  IMAD R72, R3, UR45, R72 ;  /* 0x0000002d03487c24 */ /* 0x000fe2000f8e0248 */
[----:B------:R-:W-:Y:S01]  /*83a0*/  SHF.R.S32.HI R3, RZ, 0x18, R165 ;  /* 0x00000018ff037819 */ /* 0x000fe200000114a5 */
[----:B------:R-:W-:Y:S01]  /*83b0*/  IMAD R74, R16, R74, RZ ;  /* 0x0000004a104a7224 */ /* 0x000fe200078e02ff */
[----:B------:R-:W-:Y:S01]  /*83c0*/  PRMT R157, R114, 0x8880, RZ ;  /* 0x00008880729d7816 */ /* 0x000fe200000000ff */
[----:B------:R-:W-:Y:S01]  /*83d0*/  IMAD.U32 R162, R107, 0x10000, RZ ;  /* 0x000100006ba27824 */ /* 0x000fe200078e00ff */
[----:B------:R-:W-:Y:S01]  /*83e0*/  SHF.R.S32.HI R112, RZ, 0x18, R111 ;  /* 0x00000018ff707819 */ /* 0x000fe2000001146f */
[----:B------:R-:W-:Y:S01]  /*83f0*/  IMAD R75, R16, R75, RZ ;  /* 0x0000004b104b7224 */ /* 0x000fe200078e02ff */
[----:B------:R-:W-:Y:S01]  /*8400*/  SHF.L.U32 R155, R114, 0x10, RZ ;  /* 0x00000010729b7819 */ /* 0x000fe200000006ff */
[----:B------:R-:W-:Y:S01]  /*8410*/  IMAD R73, R0, UR45, R73 ;  /* 0x0000002d00497c24 */ /* 0x000fe2000f8e0249 */
[----:B------:R-:W-:Y:S01]  /*8420*/  SHF.R.S32.HI R0, RZ, 0x18, R162 ;  /* 0x00000018ff007819 */ /* 0x000fe200000114a2 */
[----:B------:R-:W-:Y:S01]  /*8430*/  IMAD R76, R16, R76, RZ ;  /* 0x0000004c104c7224 */ /* 0x000fe200078e02ff */
[----:B------:R-:W-:Y:S01]  /*8440*/  SHF.L.U32 R153, R114, 0x8, RZ ;  /* 0x0000000872997819 */ /* 0x000fe200000006ff */
[----:B------:R-:W-:Y:S01]  /*8450*/  IMAD R74, R3, UR45, R74 ;  /* 0x0000002d034a7c24 */ /* 0x000fe2000f8e024a */
[----:B------:R-:W-:Y:S01]  /*8460*/  MOV R3, R163 ;  /* 0x000000a300037202 */ /* 0x000fe20000000f00 */
[----:B------:R-:W-:Y:S01]  /*8470*/  IMAD R77, R16, R77, RZ ;  /* 0x0000004d104d7224 */ /* 0x000fe200078e02ff */
[C---:B------:R-:W-:Y:S01]  /*8480*/  PRMT R152, R115.reuse, 0x8880, RZ ;  /* 0x0000888073987816 */ /* 0x040fe200000000ff */
[----:B------:R-:W-:Y:S01]  /*8490*/  IMAD R75, R106, UR45, R75 ;  /* 0x0000002d6a4b7c24 */ /* 0x000fe2000f8e024b */
[----:B------:R-:W-:Y:S01]  /*84a0*/  SHF.R.S32.HI R114, RZ, 0x18, R114 ;  /* 0x00000018ff727819 */ /* 0x000fe20000011472 */
[C---:B------:R-:W-:Y:S01]  /*84b0*/  IMAD R78, R16.reuse, R78, RZ ;  /* 0x0000004e104e7224 */ /* 0x040fe200078e02ff */
        /* <DEDUP_REMOVED lines=12> */
[----:B------:R-:W-:Y:S01]  /*8580*/  SHF.L.U32 R147, R118, 0x8, RZ ;  /* 0x0000000876937819 */ /* 0x000fe200000006ff */
[C---:B------:R-:W-:Y:S01]  /*8590*/  IMAD R65, R16.reuse, R65, RZ ;  /* 0x0000004110417224 */ /* 0x040fe200078e02ff */
[----:B------:R-:W-:Y:S01]  /*85a0*/  PRMT R143, R119, 0x8880, RZ ;  /* 0x00008880778f7816 */ /* 0x000fe200000000ff */
[----:B------:R-:W-:Y:S01]  /*85b0*/  IMAD R64, R3, UR45, R64 ;  /* 0x0000002d03407c24 */ /* 0x000fe2000f8e0240 */
[----:B------:R-:W-:Y:S01]  /*85c0*/  SHF.R.S32.HI R3, RZ, 0x18, R159 ;  /* 0x00000018ff037819 */ /* 0x000fe2000001149f */
[C---:B------:R-:W-:Y:S01]  /*85d0*/  IMAD R66, R16.reuse, R66, RZ ;  /* 0x0000004210427224 */ /* 0x040fe200078e02ff */
[C---:B------:R-:W-:Y:S01]  /*85e0*/  SHF.L.U32 R142, R119.reuse, 0x10, RZ ;  /* 0x00000010778e7819 */ /* 0x040fe200000006ff */
[----:B------:R-:W-:Y:S01]  /*85f0*/  IMAD R67, R16, R67, RZ ;  /* 0x0000004310437224 */ /* 0x000fe200078e02ff */
[----:B------:R-:W-:Y:S01]  /*8600*/  SHF.L.U32 R141, R119, 0x8, RZ ;  /* 0x00000008778d7819 */ /* 0x000fe200000006ff */
[----:B------:R-:W-:Y:S01]  /*8610*/  IMAD.SHL.U32 R154, R111, 0x100, RZ ;  /* 0x000001006f9a7824 */ /* 0x000fe200078e00ff */
        /* <DEDUP_REMOVED lines=10> */
[----:B------:R-:W-:Y:S01]  /*86c0*/  PRMT R137, R123, 0x8880, RZ ;  /* 0x000088807b897816 */ /* 0x000fe200000000ff */
[C---:B------:R-:W-:Y:S01]  /*86d0*/  IMAD R70, R16.reuse, R70, RZ ;  /* 0x0000004610467224 */ /* 0x040fe200078e02ff */
[----:B------:R-:W-:Y:S01]  /*86e0*/  SHF.R.S32.HI R122, RZ, 0x18, R122 ;  /* 0x00000018ff7a7819 */ /* 0x000fe2000001147a */
[----:B------:R-:W-:Y:S01]  /*86f0*/  IMAD R68, R13, UR45, R68 ;  /* 0x0000002d0d447c24 */ /* 0x000fe2000f8e0244 */
[----:B------:R-:W-:Y:S01]  /*8700*/  MOV R13, R152 ;  /* 0x00000098000d7202 */ /* 0x000fe20000000f00 */
[----:B------:R-:W-:Y:S01]  /*8710*/  IMAD R71, R16, R71, RZ ;  /* 0x0000004710477224 */ /* 0x000fe200078e02ff */
[C---:B------:R-:W-:Y:S01]  /*8720*/  SHF.L.U32 R133, R123.reuse, 0x10, RZ ;  /* 0x000000107b857819 */ /* 0x040fe200000006ff */
[----:B------:R-:W-:Y:S01]  /*8730*/  IMAD R69, R0, UR45, R69 ;  /* 0x0000002d00457c24 */ /* 0x000fe2000f8e0245 */
[----:B------:R-:W-:Y:S01]  /*8740*/  SHF.R.S32.HI R0, RZ, 0x18, R155 ;  /* 0x00000018ff007819 */ /* 0x000fe2000001149b */
[----:B------:R-:W-:Y:S01]  /*8750*/  IMAD R56, R16, R56, RZ ;  /* 0x0000003810387224 */ /* 0x000fe200078e02ff */
[----:B------:R-:W-:Y:S01]  /*8760*/  SHF.L.U32 R129, R123, 0x8, RZ ;  /* 0x000000087b817819 */ /* 0x000fe200000006ff */
[----:B------:R-:W-:Y:S01]  /*8770*/  IMAD R70, R15, UR45, R70 ;  /* 0x0000002d0f467c24 */ /* 0x000fe2000f8e0246 */
[----:B------:R-:W-:Y:S01]  /*8780*/  SHF.R.S32.HI R15, RZ, 0x18, R148 ;  /* 0x00000018ff0f7819 */ /* 0x000fe20000011494 */
[----:B------:R-:W-:Y:S01]  /*8790*/  IMAD.MOV.U32 R3, RZ, RZ, R157 ;  /* 0x000000ffff037224 */ /* 0x000fe200078e009d */
[----:B------:R-:W-:Y:S01]  /*87a0*/  PRMT R140, R126, 0x8880, RZ ;  /* 0x000088807e8c7816 */ /* 0x000fe200000000ff */
[----:B------:R-:W-:Y:S01]  /*87b0*/  IMAD R71, R112, UR45, R71 ;  /* 0x0000002d70477c24 */ /* 0x000fe2000f8e0247 */
[----:B------:R-:W-:Y:S01]  /*87c0*/  SHF.R.S32.HI R124, RZ, 0x18, R123 ;  /* 0x00000018ff7c7819 */ /* 0x000fe2000001147b */
[----:B------:R-:W-:Y:S01]  /*87d0*/  IMAD R57, R16, R57, RZ ;  /* 0x0000003910397224 */ /* 0x000fe200078e02ff */
[----:B------:R-:W-:Y:S01]  /*87e0*/  SHF.L.U32 R139, R126, 0x10, RZ ;  /* 0x000000107e8b7819 */ /* 0x000fe200000006ff */
[----:B------:R-:W-:Y:S01]  /*87f0*/  IMAD R56, R3, UR45, R56 ;  /* 0x0000002d03387c24 */ /* 0x000fe2000f8e0238 */
[----:B------:R-:W-:Y:S01]  /*8800*/  SHF.R.S32.HI R3, RZ, 0x18, R153 ;  /* 0x00000018ff037819 */ /* 0x000fe20000011499 */
[----:B------:R-:W-:Y:S01]  /*8810*/  IMAD R58, R16, R58, RZ ;  /* 0x0000003a103a7224 */ /* 0x000fe200078e02ff */
[----:B------:R-:W-:Y:S01]  /*8820*/  SHF.L.U32 R138, R126, 0x8, RZ ;  /* 0x000000087e8a7819 */ /* 0x000fe200000006ff */
[----:B------:R-:W-:Y:S01]  /*8830*/  IMAD R59, R16, R59, RZ ;  /* 0x0000003b103b7224 */ /* 0x000fe200078e02ff */
[----:B------:R-:W-:Y:S01]  /*8840*/  PRMT R121, R127, 0x8880, RZ ;  /* 0x000088807f797816 */ /* 0x000fe200000000ff */
[----:B------:R-:W-:Y:S01]  /*8850*/  IMAD R57, R0, UR45, R57 ;  /* 0x0000002d00397c24 */ /* 0x000fe2000f8e0239 */
[----:B------:R-:W-:Y:S01]  /*8860*/  SHF.R.S32.HI R0, RZ, 0x18, R150 ;  /* 0x00000018ff007819 */ /* 0x000fe20000011496 */
[C---:B------:R-:W-:Y:S01]  /*8870*/  IMAD R60, R16.reuse, R60, RZ ;  /* 0x0000003c103c7224 */ /* 0x040fe200078e02ff */
[----:B------:R-:W-:Y:S01]  /*8880*/  R2UR UR5, R109 ;  /* 0x000000006d0572ca */ /* 0x000fe200000e0000 */
[----:B------:R-:W-:Y:S01]  /*8890*/  IMAD R58, R3, UR45, R58 ;  /* 0x0000002d033a7c24 */ /* 0x000fe2000f8e023a */
[----:B------:R-:W-:Y:S01]  /*88a0*/  MOV R3, R151 ;  /* 0x0000009700037202 */ /* 0x000fe20000000f00 */
[----:B------:R-:W-:Y:S01]  /*88b0*/  IMAD R61, R16, R61, RZ ;  /* 0x0000003d103d7224 */ /* 0x000fe200078e02ff */
[----:B------:R-:W-:Y:S01]  /*88c0*/  SHF.R.S32.HI R126, RZ, 0x18, R126 ;  /* 0x00000018ff7e7819 */ /* 0x000fe2000001147e */
[----:B------:R-:W-:Y:S01]  /*88d0*/  IMAD R59, R114, UR45, R59 ;  /* 0x0000002d723b7c24 */ /* 0x000fe2000f8e023b */
[----:B------:R-:W-:Y:S01]  /*88e0*/  SHF.L.U32 R119, R127, 0x10, RZ ;  /* 0x000000107f777819 */ /* 0x000fe200000006ff */
[----:B------:R-:W-:Y:S01]  /*88f0*/  IMAD R62, R16, R62, RZ ;  /* 0x0000003e103e7224 */ /* 0x000fe200078e02ff */
[----:B------:R-:W-:Y:S01]  /*8900*/  SHF.R.S32.HI R128, RZ, 0x18, R127 ;  /* 0x00000018ff807819 */ /* 0x000fe2000001147f */
[----:B------:R-:W-:Y:S01]  /*8910*/  IMAD.U32 R149, R118, 0x10000, RZ ;  /* 0x0001000076957824 */ /* 0x000fe200078e00ff */
[----:B------:R-:W-:Y:S01]  /*8920*/  SHF.R.S32.HI R118, RZ, 0x18, R118 ;  /* 0x00000018ff767819 */ /* 0x000fe20000011476 */
        /* <DEDUP_REMOVED lines=9> */
[C---:B------:R-:W-:Y:S01]  /*89c0*/  PRMT R115, R131.reuse, 0x8880, RZ ;  /* 0x0000888083737816 */ /* 0x040fe200000000ff */
[----:B------:R-:W-:Y:S01]  /*89d0*/  IMAD R49, R16, R49, RZ ;  /* 0x0000003110317224 */ /* 0x000fe200078e02ff */
[----:B------:R-:W-:Y:S01]  /*89e0*/  SHF.L.U32 R113, R131, 0x10, RZ ;  /* 0x0000001083717819 */ /* 0x000fe200000006ff */
[----:B------:R-:W-:Y:S01]  /*89f0*/  IMAD R63, R116, UR45, R63 ;  /* 0x0000002d743f7c24 */ /* 0x000fe2000f8e023f */
[----:B------:R-:W-:Y:S01]  /*8a00*/  I2IP.S8.S32.SAT R198, R99, R98, RZ ;  /* 0x0000006263c67239 */ /* 0x000fe200000014ff */
[C---:B------:R-:W-:Y:S01]  /*8a10*/  IMAD R50, R16.reuse, R50, RZ ;  /* 0x0000003210327224 */ /* 0x040fe200078e02ff */
[----:B------:R-:W-:Y:S01]  /*8a20*/  I2IP.S8.S32.SAT R199, R103, R102, RZ ;  /* 0x0000006667c77239 */ /* 0x000fe200000014ff */
[----:B------:R-:W-:Y:S01]  /*8a30*/  IMAD R48, R3, UR45, R48 ;  /* 0x0000002d03307c24 */ /* 0x000fe2000f8e0230 */
[----:B------:R-:W-:Y:S01]  /*8a40*/  MOV R3, R143 ;  /* 0x0000008f00037202 */ /* 0x000fe20000000f00 */
[----:B------:R-:W-:Y:S01]  /*8a50*/  IMAD R51, R16, R51, RZ ;  /* 0x0000003310337224 */ /* 0x000fe200078e02ff */
[----:B------:R-:W-:Y:S01]  /*8a60*/  I2IP.S8.S32.SAT R200, R91, R90, RZ ;  /* 0x0000005a5bc87239 */ /* 0x000fe200000014ff */
[----:B------:R-:W-:Y:S01]  /*8a70*/  IMAD R49, R0, UR45, R49 ;  /* 0x0000002d00317c24 */ /* 0x000fe2000f8e0231 */
[----:B------:R-:W-:Y:S01]  /*8a80*/  SHF.R.S32.HI R0, RZ, 0x18, R142 ;  /* 0x00000018ff007819 */ /* 0x000fe2000001148e */
[C---:B------:R-:W-:Y:S01]  /*8a90*/  IMAD R52, R16.reuse, R52, RZ ;  /* 0x0000003410347224 */ /* 0x040fe200078e02ff */
[----:B------:R-:W-:Y:S01]  /*8aa0*/  I2IP.S8.S32.SAT R201, R95, R94, RZ ;  /* 0x0000005e5fc97239 */ /* 0x000fe200000014ff */
[----:B------:R-:W-:Y:S01]  /*8ab0*/  IMAD R50, R13, UR45, R50 ;  /* 0x0000002d0d327c24 */ /* 0x000fe2000f8e0232 */
[----:B------:R-:W-:Y:S01]  /*8ac0*/  SHF.R.S32.HI R13, RZ, 0x18, R141 ;  /* 0x00000018ff0d7819 */ /* 0x000fe2000001148d */
[----:B------:R-:W-:Y:S01]  /*8ad0*/  IMAD R53, R16, R53, RZ ;  /* 0x0000003510357224 */ /* 0x000fe200078e02ff */
[----:B------:R-:W-:Y:S01]  /*8ae0*/  I2IP.S8.S32.SAT R202, R83, R82, RZ ;  /* 0x0000005253ca7239 */ /* 0x000fe200000014ff */
[----:B------:R-:W-:Y:S01]  /*8af0*/  IMAD R51, R118, UR45, R51 ;  /* 0x0000002d76337c24 */ /* 0x000fe2000f8e0233 */
[----:B------:R-:W-:Y:S01]  /*8b00*/  I2IP.S8.S32.SAT R203, R87, R86, RZ ;  /* 0x0000005657cb7239 */ /* 0x000fe200000014ff */
[C---:B------:R-:W-:Y:S01]  /*8b10*/  IMAD R54, R16.reuse, R54, RZ ;  /* 0x0000003610367224 */ /* 0x040fe200078e02ff */
[----:B------:R-:W-:Y:S01]  /*8b20*/  SHF.L.U32 R111, R131, 0x8, RZ ;  /* 0x00000008836f7819 */ /* 0x000fe200000006ff */
[----:B------:R-:W-:Y:S01]  /*8b30*/  IMAD R52, R3, UR45, R52 ;  /* 0x0000002d03347c24 */ /* 0x000fe2000f8e0234 */
[----:B------:R-:W-:Y:S01]  /*8b40*/  MOV R3, R146 ;  /* 0x0000009200037202 */ /* 0x000fe20000000f00 */
[----:B------:R-:W-:Y:S01]  /*8b50*/  IMAD R55, R16, R55, RZ ;  /* 0x0000003710377224 */ /* 0x000fe200078e02ff */
[----:B------:R-:W-:Y:S01]  /*8b60*/  I2IP.S8.S32.SAT R198, R97, R96, R198 ;  /* 0x0000006061c67239 */ /* 0x000fe200000014c6 */
[----:B------:R-:W-:Y:S01]  /*8b70*/  IMAD R53, R0, UR45, R53 ;  /* 0x0000002d00357c24 */ /* 0x000fe2000f8e0235 */
[----:B------:R-:W-:Y:S01]  /*8b80*/  SHF.R.S32.HI R0, RZ, 0x18, R145 ;  /* 0x00000018ff007819 */ /* 0x000fe20000011491 */
[C---:B------:R-:W-:Y:S01]  /*8b90*/  IMAD R40, R16.reuse, R40, RZ ;  /* 0x0000002810287224 */ /* 0x040fe200078e02ff */
[----:B------:R-:W-:Y:S01]  /*8ba0*/  I2IP.S8.S32.SAT R199, R101, R100, R199 ;  /* 0x0000006465c77239 */ /* 0x000fe200000014c7 */
[----:B------:R-:W-:Y:S01]  /*8bb0*/  IMAD R54, R13, UR45, R54 ;  /* 0x0000002d0d367c24 */ /* 0x000fe2000f8e0236 */
[----:B------:R-:W-:Y:S01]  /*8bc0*/  SHF.R.S32.HI R13, RZ, 0x18, R144 ;  /* 0x00000018ff0d7819 */ /* 0x000fe20000011490 */
[----:B------:R-:W-:Y:S01]  /*8bd0*/  IMAD R41, R16, R41, RZ ;  /* 0x0000002910297224 */ /* 0x000fe200078e02ff */
[----:B------:R-:W-:Y:S01]  /*8be0*/  I2IP.S8.S32.SAT R200, R89, R88, R200 ;  /* 0x0000005859c87239 */ /* 0x000fe200000014c8 */
[----:B------:R-:W-:Y:S01]  /*8bf0*/  IMAD R55, R120, UR45, R55 ;  /* 0x0000002d78377c24 */ /* 0x000fe2000f8e0237 */
[----:B------:R-:W-:Y:S01]  /*8c00*/  I2IP.S8.S32.SAT R201, R93, R92, R201 ;  /* 0x0000005c5dc97239 */ /* 0x000fe200000014c9 */
[C---:B------:R-:W-:Y:S01]  /*8c10*/  IMAD R42, R16.reuse, R42, RZ ;  /* 0x0000002a102a7224 */ /* 0x040fe200078e02ff */
[----:B------:R-:W-:Y:S01]  /*8c20*/  I2IP.S8.S32.SAT R202, R81, R80, R202 ;  /* 0x0000005051ca7239 */ /* 0x000fe200000014ca */
[----:B------:R-:W-:Y:S01]  /*8c30*/  IMAD R40, R3, UR45, R40 ;  /* 0x0000002d03287c24 */ /* 0x000fe2000f8e0228 */
[----:B------:R-:W-:Y:S01]  /*8c40*/  MOV R3, R137 ;  /* 0x0000008900037202 */ /* 0x000fe20000000f00 */
[----:B------:R-:W-:Y:S01]  /*8c50*/  IMAD R43, R16, R43, RZ ;  /* 0x0000002b102b7224 */ /* 0x000fe200078e02ff */
[----:B------:R-:W-:Y:S01]  /*8c60*/  I2IP.S8.S32.SAT R203, R85, R84, R203 ;  /* 0x0000005455cb7239 */ /* 0x000fe200000014cb */
[----:B------:R-:W-:Y:S01]  /*8c70*/  IMAD R41, R0, UR45, R41 ;  /* 0x0000002d00297c24 */ /* 0x000fe2000f8e0229 */
[----:B------:R-:W-:Y:S01]  /*8c80*/  SHF.R.S32.HI R0, RZ, 0x18, R133 ;  /* 0x00000018ff007819 */ /* 0x000fe20000011485 */
[----:B------:R-:W-:Y:S01]  /*8c90*/  IMAD R44, R16, R44, RZ ;  /* 0x0000002c102c7224 */ /* 0x000fe200078e02ff */
[----:B------:R-:W-:Y:S01]  /*8ca0*/  PRMT R109, R134, 0x8880, RZ ;  /* 0x00008880866d7816 */ /* 0x000fe200000000ff */
[----:B------:R-:W-:Y:S01]  /*8cb0*/  IMAD R42, R13, UR45, R42 ;  /* 0x0000002d0d2a7c24 */ /* 0x000fe2000f8e022a */
[----:B------:R-:W-:Y:S01]  /*8cc0*/  SHF.R.S32.HI R13, RZ, 0x18, R129 ;  /* 0x00000018ff0d7819 */ /* 0x000fe20000011481 */
[----:B------:R-:W-:Y:S01]  /*8cd0*/  IMAD R45, R16, R45, RZ ;  /* 0x0000002d102d7224 */ /* 0x000fe200078e02ff */
[----:B------:R-:W-:Y:S01]  /*8ce0*/  SHF.R.S32.HI R132, RZ, 0x18, R131 ;  /* 0x00000018ff847819 */ /* 0x000fe20000011483 */
[----:B------:R-:W-:Y:S01]  /*8cf0*/  IMAD R43, R122, UR45, R43 ;  /* 0x0000002d7a2b7c24 */ /* 0x000fe2000f8e022b */
[----:B------:R-:W-:Y:S01]  /*8d00*/  SHF.L.U32 R107, R134, 0x10, RZ ;  /* 0x00000010866b7819 */ /* 0x000fe200000006ff */
[C---:B------:R-:W-:Y:S01]  /*8d10*/  IMAD R46, R16.reuse, R46, RZ ;  /* 0x0000002e102e7224 */ /* 0x040fe200078e02ff */
[----:B------:R-:W-:Y:S01]  /*8d20*/  PRMT R23, R135, 0x8880, RZ ;  /* 0x0000888087177816 */ /* 0x000fe200000000ff */
[----:B------:R-:W-:Y:S01]  /*8d30*/  IMAD R44, R3, UR45, R44 ;  /* 0x0000002d032c7c24 */ /* 0x000fe2000f8e022c */
[C---:B------:R-:W-:Y:S01]  /*8d40*/  SHF.L.U32 R21, R135.reuse, 0x10, RZ ;  /* 0x0000001087157819 */ /* 0x040fe200000006ff */
[----:B------:R-:W-:Y:S01]  /*8d50*/  IMAD R47, R16, R47, RZ ;  /* 0x0000002f102f7224 */ /* 0x000fe200078e02ff */
[----:B------:R-:W-:Y:S01]  /*8d60*/  SHF.L.U32 R19, R135, 0x8, RZ ;  /* 0x0000000887137819 */ /* 0x000fe200000006ff */
[----:B------:R-:W-:Y:S01]  /*8d70*/  IMAD R45, R0, UR45, R45 ;  /* 0x0000002d002d7c24 */ /* 0x000fe2000f8e022d */
[----:B------:R-:W-:Y:S01]  /*8d80*/  SHF.R.S32.HI R0, RZ, 0x18, R139 ;  /* 0x00000018ff007819 */ /* 0x000fe2000001148b */
[C---:B------:R-:W-:Y:S01]  /*8d90*/  IMAD R32, R16.reuse, R32, RZ ;  /* 0x0000002010207224 */ /* 0x040fe200078e02ff */
[----:B------:R-:W-:Y:S01]  /*8da0*/  SHF.R.S32.HI R15, RZ, 0x18, R19 ;  /* 0x00000018ff0f7819 */ /* 0x000fe20000011413 */
[----:B------:R-:W-:Y:S01]  /*8db0*/  IMAD R46, R13, UR45, R46 ;  /* 0x0000002d0d2e7c24 */ /* 0x000fe2000f8e022e */
[----:B------:R-:W-:Y:S01]  /*8dc0*/  SHF.R.S32.HI R13, RZ, 0x18, R138 ;  /* 0x00000018ff0d7819 */ /* 0x000fe2000001148a */
[----:B------:R-:W-:Y:S01]  /*8dd0*/  IMAD.MOV.U32 R3, RZ, RZ, R140 ;  /* 0x000000ffff037224 */ /* 0x000fe200078e008c */
[----:B------:R-:W-:Y:S01]  /*8de0*/  SHF.R.S32.HI R136, RZ, 0x18, R135 ;  /* 0x00000018ff887819 */ /* 0x000fe20000011487 */
[----:B------:R-:W-:Y:S01]  /*8df0*/  IMAD R33, R16, R33, RZ ;  /* 0x0000002110217224 */ /* 0x000fe200078e02ff */
[----:B------:R-:W-:Y:S01]  /*8e00*/  I2IP.S8.S32.SAT R42, R43, R42, RZ ;  /* 0x0000002a2b2a7239 */ /* 0x000fe200000014ff */
        /* <DEDUP_REMOVED lines=17> */
[----:B------:R-:W-:Y:S01]  /*8f20*/  I2IP.S8.S32.SAT R144, R49, R48, R131 ;  /* 0x0000003031907239 */ /* 0x000fe20000001483 */
[----:B------:R-:W-:Y:S01]  /*8f30*/  IMAD R35, R126, UR45, R35 ;  /* 0x0000002d7e237c24 */ /* 0x000fe2000f8e0223 */
[----:B------:R-:W-:Y:S01]  /*8f40*/  UIADD3 UR4, UPT, UPT, UR5, 0x210, URZ ;  /* 0x0000021005047890 */ /* 0x000fe2000fffe0ff */
[----:B------:R-:W-:Y:S01]  /*8f50*/  IMAD R36, R3, UR45, R36 ;  /* 0x0000002d03247c24 */ /* 0x000fe2000f8e0224 */
[----:B------:R-:W-:Y:S01]  /*8f60*/  MOV R3, R127 ;  /* 0x0000007f00037202 */ /* 0x000fe20000000f00 */
[----:B------:R-:W-:Y:S01]  /*8f70*/  IMAD R38, R16, R38, RZ ;  /* 0x0000002610267224 */ /* 0x000fe200078e02ff */
[----:B------:R-:W-:Y:S01]  /*8f80*/  UPRMT UR4, UR60, 0x654, UR4 ;  /* 0x000006543c047896 */ /* 0x000fe20008000004 */
[----:B------:R-:W-:Y:S01]  /*8f90*/  IMAD R37, R0, UR45, R37 ;  /* 0x0000002d00257c24 */ /* 0x000fe2000f8e0225 */
[----:B------:R-:W-:Y:S01]  /*8fa0*/  SHF.R.S32.HI R0, RZ, 0x18, R125 ;  /* 0x00000018ff007819 */ /* 0x000fe2000001147d */
[C---:B------:R-:W-:Y:S01]  /*8fb0*/  IMAD R39, R16.reuse, R39, RZ ;  /* 0x0000002710277224 */ /* 0x040fe200078e02ff */
[----:B------:R-:W-:Y:S01]  /*8fc0*/  NOP ;  /* 0x0000000000007918 */ /* 0x000fe20000000000 */
[C---:B------:R-:W-:Y:S01]  /*8fd0*/  IMAD R24, R16.reuse, R24, RZ ;  /* 0x0000001810187224 */ /* 0x040fe200078e02ff */
[----:B------:R-:W-:Y:S01]  /*8fe0*/  I2IP.S8.S32.SAT R145, R53, R52, R145 ;  /* 0x0000003435917239 */ /* 0x000fe20000001491 */
[----:B------:R-:W-:Y:S01]  /*8ff0*/  IMAD R38, R13, UR45, R38 ;  /* 0x0000002d0d267c24 */ /* 0x000fe2000f8e0226 */
[----:B------:R-:W-:Y:S01]  /*9000*/  SHF.R.S32.HI R13, RZ, 0x18, R123 ;  /* 0x00000018ff0d7819 */ /* 0x000fe2000001147b */
[----:B------:R-:W-:Y:S01]  /*9010*/  IMAD R25, R16, R25, RZ ;  /* 0x0000001910197224 */ /* 0x000fe200078e02ff */
[----:B-1----:R-:W-:Y:S01]  /*9020*/  SYNCS.ARRIVE.TRANS64.RED.A1T0 RZ, [UR4], RZ ;  /* 0x000000ffffff79a7 */ /* 0x002fe20008100404 */
[----:B------:R1:W-:Y:S01]  /*9030*/  STS.64 [R186+UR63+0x2f00], R198 ;  /* 0x002f00c6ba007988 */ /* 0x0003e20008000a3f */
[----:B------:R-:W-:Y:S01]  /*9040*/  IMAD R39, R128, UR45, R39 ;  /* 0x0000002d80277c24 */ /* 0x000fe2000f8e0227 */
[----:B------:R-:W-:Y:S01]  /*9050*/  I2IP.S8.S32.SAT R42, R41, R40, R42 ;  /* 0x00000028292a7239 */ /* 0x000fe2000000142a */
[----:B------:R-:W-:Y:S01]  /*9060*/  IMAD R24, R3, UR45, R24 ;  /* 0x0000002d03187c24 */ /* 0x000fe2000f8e0218 */
[----:B------:R-:W-:Y:S01]  /*9070*/  MOV R3, R115 ;  /* 0x0000007300037202 */ /* 0x000fe20000000f00 */
[----:B------:R-:W-:Y:S01]  /*9080*/  IMAD R26, R16, R26, RZ ;  /* 0x0000001a101a7224 */ /* 0x000fe200078e02ff */
[----:B------:R3:W-:Y:S01]  /*9090*/  STS.64 [R186+UR63+0x3300], R200 ;  /* 0x003300c8ba007988 */ /* 0x0007e20008000a3f */
[----:B------:R-:W-:Y:S01]  /*90a0*/  IMAD R25, R0, UR45, R25 ;  /* 0x0000002d00197c24 */ /* 0x000fe2000f8e0219 */
[----:B------:R-:W-:Y:S01]  /*90b0*/  SHF.R.S32.HI R0, RZ, 0x18, R113 ;  /* 0x00000018ff007819 */ /* 0x000fe20000011471 */
[C---:B------:R-:W-:Y:S01]  /*90c0*/  IMAD R27, R16.reuse, R27, RZ ;  /* 0x0000001b101b7224 */ /* 0x040fe200078e02ff */
[----:B------:R-:W-:Y:S01]  /*90d0*/  I2IP.S8.S32.SAT R43, R45, R44, R43 ;  /* 0x0000002c2d2b7239 */ /* 0x000fe2000000142b */
[C---:B------:R-:W-:Y:S01]  /*90e0*/  IMAD R28, R16.reuse, R28, RZ ;  /* 0x0000001c101c7224 */ /* 0x040fe200078e02ff */
[----:B------:R2:W-:Y:S01]  /*90f0*/  STS.64 [R186+UR63+0x3700], R202 ;  /* 0x003700caba007988 */ /* 0x0005e20008000a3f */
[----:B------:R-:W-:Y:S01]  /*9100*/  I2IP.S8.S32.SAT R34, R35, R34, RZ ;  /* 0x0000002223227239 */ /* 0x000fe200000014ff */
[----:B------:R-:W-:Y:S01]  /*9110*/  IMAD R26, R13, UR45, R26 ;  /* 0x0000002d0d1a7c24 */ /* 0x000fe2000f8e021a */
[----:B------:R-:W-:Y:S01]  /*9120*/  SHF.R.S32.HI R13, RZ, 0x18, R111 ;  /* 0x00000018ff0d7819 */ /* 0x000fe2000001146f */
[----:B------:R-:W-:Y:S01]  /*9130*/  IMAD R29, R16, R29, RZ ;  /* 0x0000001d101d7224 */ /* 0x000fe200078e02ff */
[----:B------:R-:W-:Y:S01]  /*9140*/  I2IP.S8.S32.SAT R32, R33, R32, R34 ;  /* 0x0000002021207239 */ /* 0x000fe20000001422 */
[----:B------:R4:W-:Y:S01]  /*9150*/  STS.64 [R186+UR63+0x4700], R144 ;  /* 0x00470090ba007988 */ /* 0x0009e20008000a3f */
[----:B------:R-:W-:Y:S01]  /*9160*/  I2IP.S8.S32.SAT R33, R39, R38, RZ ;  /* 0x0000002627217239 */ /* 0x000fe200000014ff */
[----:B------:R-:W-:Y:S01]  /*9170*/  IMAD R27, R130, UR45, R27 ;  /* 0x0000002d821b7c24 */ /* 0x000fe2000f8e021b */
[----:B------:R-:W-:Y:S01]  /*9180*/  UIADD3 UR44, UPT, UPT, UR44, 0x1, URZ ;  /* 0x000000012c2c7890 */ /* 0x000fe2000fffe0ff */
[----:B------:R-:W-:Y:S01]  /*9190*/  IMAD R28, R3, UR45, R28 ;  /* 0x0000002d031c7c24 */ /* 0x000fe2000f8e021c */
[----:B------:R-:W-:Y:S01]  /*91a0*/  MOV R3, R109 ;  /* 0x0000006d00037202 */ /* 0x000fe20000000f00 */
[----:B------:R4:W-:Y:S01]  /*91b0*/  STS.64 [R186+UR63+0x4b00], R42 ;  /* 0x004b002aba007988 */ /* 0x0009e20008000a3f */
[----:B------:R-:W-:Y:S01]  /*91c0*/  I2IP.S8.S32.SAT R26, R27, R26, RZ ;  /* 0x0000001a1b1a7239 */ /* 0x000fe200000014ff */
[----:B------:R-:W-:Y:S01]  /*91d0*/  IMAD R30, R16, R30, RZ ;  /* 0x0000001e101e7224 */ /* 0x000fe200078e02ff */
[----:B-1----:R-:W-:Y:S01]  /*91e0*/  I2IP.S8.S32.SAT R198, R75, R74, RZ ;  /* 0x0000004a4bc67239 */ /* 0x002fe200000014ff */
[----:B------:R-:W-:Y:S01]  /*91f0*/  IMAD R29, R0, UR45, R29 ;  /* 0x0000002d001d7c24 */ /* 0x000fe2000f8e021d */
[----:B------:R-:W-:Y:S01]  /*9200*/  SHF.R.S32.HI R0, RZ, 0x18, R107 ;  /* 0x00000018ff007819 */ /* 0x000fe2000001146b */
[C---:B------:R-:W-:Y:S01]  /*9210*/  IMAD R31, R16.reuse, R31, RZ ;  /* 0x0000001f101f7224 */ /* 0x040fe200078e02ff */
[----:B------:R-:W-:Y:S01]  /*9220*/  I2IP.S8.S32.SAT R199, R79, R78, RZ ;  /* 0x0000004e4fc77239 */ /* 0x000fe200000014ff */
[----:B------:R-:W-:Y:S01]  /*9230*/  IMAD R4, R16, R4, RZ ;  /* 0x0000000410047224 */ /* 0x000fe200078e02ff */
[----:B---3--:R-:W-:Y:S01]  /*9240*/  I2IP.S8.S32.SAT R200, R67, R66, RZ ;  /* 0x0000004243c87239 */ /* 0x008fe200000014ff */
[----:B------:R-:W-:Y:S01]  /*9250*/  IMAD R30, R13, UR45, R30 ;  /* 0x0000002d0d1e7c24 */ /* 0x000fe2000f8e021e */
[----:B------:R-:W-:Y:S01]  /*9260*/  MOV R13, R23 ;  /* 0x00000017000d7202 */ /* 0x000fe20000000f00 */
[----:B------:R-:W-:Y:S01]  /*9270*/  IMAD.SHL.U32 R105, R134, 0x100, RZ ;  /* 0x0000010086697824 */ /* 0x000fe200078e00ff */
[----:B------:R-:W-:Y:S01]  /*9280*/  SHF.R.S32.HI R134, RZ, 0x18, R134 ;  /* 0x00000018ff867819 */ /* 0x000fe20000011486 */
[----:B------:R-:W-:Y:S01]  /*9290*/  IMAD R31, R132, UR45, R31 ;  /* 0x0000002d841f7c24 */ /* 0x000fe2000f8e021f */
[----:B------:R-:W-:Y:S01]  /*92a0*/  I2IP.S8.S32.SAT R201, R71, R70, RZ ;  /* 0x0000004647c97239 */ /* 0x000fe200000014ff */
[----:B------:R-:W-:Y:S01]  /*92b0*/  IMAD R4, R3, UR45, R4 ;  /* 0x0000002d03047c24 */ /* 0x000fe2000f8e0204 */
[----:B------:R-:W-:Y:S01]  /*92c0*/  SHF.R.S32.HI R3, RZ, 0x18, R105 ;  /* 0x00000018ff037819 */ /* 0x000fe20000011469 */
[C---:B------:R-:W-:Y:S01]  /*92d0*/  IMAD R5, R16.reuse, R5, RZ ;  /* 0x0000000510057224 */ /* 0x040fe200078e02ff */
[----:B--2---:R-:W-:Y:S01]  /*92e0*/  I2IP.S8.S32.SAT R202, R59, R58, RZ ;  /* 0x0000003a3bca7239 */ /* 0x004fe200000014ff */
[----:B------:R-:W-:Y:S01]  /*92f0*/  IMAD R6, R16, R6, RZ ;  /* 0x0000000610067224 */ /* 0x000fe200078e02ff */
[----:B------:R-:W-:Y:S01]  /*9300*/  I2IP.S8.S32.SAT R203, R63, R62, RZ ;  /* 0x0000003e3fcb7239 */ /* 0x000fe200000014ff */
[----:B------:R-:W-:Y:S01]  /*9310*/  IMAD R5, R0, UR45, R5 ;  /* 0x0000002d00057c24 */ /* 0x000fe2000f8e0205 */
[----:B------:R-:W-:Y:S01]  /*9320*/  SHF.R.S32.HI R0, RZ, 0x18, R21 ;  /* 0x00000018ff007819 */ /* 0x000fe20000011415 */
[C---:B------:R-:W-:Y:S01]  /*9330*/  IMAD R7, R16.reuse, R7, RZ ;  /* 0x0000000710077224 */ /* 0x040fe200078e02ff */
[----:B------:R-:W-:Y:S01]  /*9340*/  I2IP.S8.S32.SAT R30, R31, R30, RZ ;  /* 0x0000001e1f1e7239 */ /* 0x000fe200000014ff */
[C---:B------:R-:W-:Y:S01]  /*9350*/  IMAD R8, R16.reuse, R8, RZ ;  /* 0x0000000810087224 */ /* 0x040fe200078e02ff */
[----:B------:R-:W-:Y:S01]  /*9360*/  I2IP.S8.S32.SAT R24, R25, R24, R26 ;  /* 0x0000001819187239 */ /* 0x000fe2000000141a */
[----:B------:R-:W-:Y:S01]  /*9370*/  IMAD R6, R3, UR45, R6 ;  /* 0x0000002d03067c24 */ /* 0x000fe2000f8e0206 */
[----:B------:R-:W-:Y:S01]  /*9380*/  I2IP.S8.S32.SAT R198, R73, R72, R198 ;  /* 0x0000004849c67239 */ /* 0x000fe200000014c6 */
[----:B------:R-:W-:Y:S01]  /*9390*/  IMAD R9, R16, R9, RZ ;  /* 0x0000000910097224 */ /* 0x000fe200078e02ff */
[----:B------:R-:W-:Y:S01]  /*93a0*/  I2IP.S8.S32.SAT R199, R77, R76, R199 ;  /* 0x0000004c4dc77239 */ /* 0x000fe200000014c7 */
[----:B------:R-:W-:Y:S01]  /*93b0*/  IMAD R7, R134, UR45, R7 ;  /* 0x0000002d86077c24 */ /* 0x000fe2000f8e0207 */
[----:B------:R-:W-:Y:S01]  /*93c0*/  I2IP.S8.S32.SAT R200, R65, R64, R200 ;  /* 0x0000004041c87239 */ /* 0x000fe200000014c8 */
[----:B------:R-:W-:Y:S01]  /*93d0*/  IMAD R8, R13, UR45, R8 ;  /* 0x0000002d0d087c24 */ /* 0x000fe2000f8e0208 */
[----:B------:R-:W-:Y:S01]  /*93e0*/  I2IP.S8.S32.SAT R201, R69, R68, R201 ;  /* 0x0000004445c97239 */ /* 0x000fe200000014c9 */
[----:B------:R1:W-:Y:S01]  /*93f0*/  STS.64 [R186+UR63+0x3b00], R198 ;  /* 0x003b00c6ba007988 */ /* 0x0003e20008000a3f */
[----:B------:R-:W-:Y:S01]  /*9400*/  IMAD R10, R16, R10, RZ ;  /* 0x0000000a100a7224 */ /* 0x000fe200078e02ff */
[----:B------:R-:W-:Y:S01]  /*9410*/  I2IP.S8.S32.SAT R6, R7, R6, RZ ;  /* 0x0000000607067239 */ /* 0x000fe200000014ff */
[----:B------:R-:W-:Y:S01]  /*9420*/  IMAD R9, R0, UR45, R9 ;  /* 0x0000002d00097c24 */ /* 0x000fe2000f8e0209 */
[----:B------:R-:W-:Y:S01]  /*9430*/  I2IP.S8.S32.SAT R202, R57, R56, R202 ;  /* 0x0000003839ca7239 */ /* 0x000fe200000014ca */
[----:B------:R-:W-:Y:S01]  /*9440*/  IMAD R11, R16, R11, RZ ;  /* 0x0000000b100b7224 */ /* 0x000fe200078e02ff */
[----:B------:R1:W-:Y:S01]  /*9450*/  STS.64 [R186+UR63+0x3f00], R200 ;  /* 0x003f00c8ba007988 */ /* 0x0003e20008000a3f */
[----:B------:R-:W-:Y:S01]  /*9460*/  IMAD R10, R15, UR45, R10 ;  /* 0x0000002d0f0a7c24 */ /* 0x000fe2000f8e020a */
[----:B------:R-:W-:Y:S01]  /*9470*/  I2IP.S8.S32.SAT R4, R5, R4, R6 ;  /* 0x0000000405047239 */ /* 0x000fe20000001406 */
[----:B------:R-:W-:Y:S01]  /*9480*/  IMAD R11, R136, UR45, R11 ;  /* 0x0000002d880b7c24 */ /* 0x000fe2000f8e020b */
[----:B------:R-:W-:Y:S01]  /*9490*/  I2IP.S8.S32.SAT R203, R61, R60, R203 ;  /* 0x0000003c3dcb7239 */ /* 0x000fe200000014cb */
[----:B------:R-:W-:Y:S01]  /*94a0*/  BSSY.RECONVERGENT B0, `(.L_x_128) ;  /* 0x000004d000007945 */ /* 0x000fe20003800200 */
[----:B------:R-:W-:Y:S02]  /*94b0*/  I2IP.S8.S32.SAT R33, R37, R36, R33 ;  /* 0x0000002425217239 */ /* 0x000fe40000001421 */
[----:B------:R-:W-:Y:S01]  /*94c0*/  I2IP.S8.S32.SAT R10, R11, R10, RZ ;  /* 0x0000000a0b0a7239 */ /* 0x000fe200000014ff */
[----:B------:R1:W-:Y:S01]  /*94d0*/  STS.64 [R186+UR63+0x4300], R202 ;  /* 0x004300caba007988 */ /* 0x0003e20008000a3f */
[----:B------:R-:W-:Y:S02]  /*94e0*/  I2IP.S8.S32.SAT R25, R29, R28, R30 ;  /* 0x0000001c1d197239 */ /* 0x000fe4000000141e */
[----:B------:R-:W-:Y:S03]  /*94f0*/  I2IP.S8.S32.SAT R5, R9, R8, R10 ;  /* 0x0000000809057239 */ /* 0x000fe6000000140a */
[----:B------:R1:W-:Y:S06]  /*9500*/  STS.64 [R186+UR63+0x4f00], R32 ;  /* 0x004f0020ba007988 */ /* 0x0003ec0008000a3f */
[----:B------:R1:W-:Y:S06]  /*9510*/  STS.64 [R186+UR63+0x5300], R24 ;  /* 0x00530018ba007988 */ /* 0x0003ec0008000a3f */
[----:B------:R1:W-:Y:S01]  /*9520*/  STS.64 [R186+UR63+0x5700], R4 ;  /* 0x00570004ba007988 */ /* 0x0003e20008000a3f */
[----:B------:R-:W-:Y:S01]  /*9530*/  @!PT LDS RZ, [RZ] ;  /* 0x00000000fffff984 */ /* 0x000fe20000000800 */
[----:B------:R-:W-:Y:S01]  /*9540*/  @!PT LDS RZ, [RZ] ;  /* 0x00000000fffff984 */ /* 0x000fe20000000800 */
[----:B------:R-:W-:Y:S01]  /*9550*/  @!PT LDS RZ, [RZ] ;  /* 0x00000000fffff984 */ /* 0x000fe20000000800 */
[----:B------:R-:W-:Y:S01]  /*9560*/  @!PT LDS RZ, [RZ] ;  /* 0x00000000fffff984 */ /* 0x000fe20000000800 */
[----:B------:R2:W-:Y:S06]  /*9570*/  MEMBAR.ALL.CTA ;  /* 0x0000000000007992 */ /* 0x0005ec0000008000 */
[----:B--2---:R-:W2:Y:S02]  /*9580*/  FENCE.VIEW.ASYNC.S ;  /* 0x00000000000073c6 */ /* 0x004ea40000000000 */
[----:B--2---:R-:W-:Y:S06]  /*9590*/  BAR.SYNC.DEFER_BLOCKING 0x1, 0x80 ;  /* 0x0042000000007b1d */ /* 0x004fec0000010000 */
[----:B----4-:R-:W-:Y:S05]  /*95a0*/  @P0 BRA `(.L_x_129) ;  /* 0x0000000000f00947 */ /* 0x010fea0003800000 */
[----:B------:R-:W2:Y:S01]  /*95b0*/  LDCU.64 UR70, c[0x0][0x348] ;  /* 0x00006900ff4677ac */ /* 0x000ea20008000a00 */
[----:B------:R-:W-:Y:S02]  /*95c0*/  UIMAD UR21, UR58, 0xb0, URZ ;  /* 0x000000b03a1578a4 */ /* 0x000fe4000f8e02ff */
[----:B------:R-:W-:Y:S02]  /*95d0*/  USHF.L.U32 UR22, UR59, 0x6, URZ ;  /* 0x000000063b167899 */ /* 0x000fe400080006ff */
[----:B------:R-:W-:Y:S01]  /*95e0*/  UIADD3 UR20, UPT, UPT, UR63, 0x2f00, URZ ;  /* 0x00002f003f147890 */ /* 0x000fe2000fffe0ff */
[----:B------:R-:W-:Y:S01]  /*95f0*/  UMOV UR23, UR36 ;  /* 0x0000002400177c82 */ /* 0x000fe20008000000 */
[----:B------:R-:W-:Y:S02]  /*9600*/  UIADD3 UR16, UPT, UPT, UR63, 0x3300, URZ ;  /* 0x000033003f107890 */ /* 0x000fe4000fffe0ff */
[----:B------:R-:W-:Y:S01]  /*9610*/  UIADD3 UR17, UPT, UPT, UR21, 0x10, URZ ;  /* 0x0000001015117890 */ /* 0x000fe2000fffe0ff */
[----:B------:R-:W-:Y:S01]  /*9620*/  UMOV UR19, UR36 ;  /* 0x0000002400137c82 */ /* 0x000fe20008000000 */
[----:B------:R-:W-:Y:S01]  /*9630*/  UMOV UR18, UR22 ;  /* 0x0000001600127c82 */ /* 0x000fe20008000000 */
[----:B------:R-:W-:Y:S02]  /*9640*/  UIADD3 UR12, UPT, UPT, UR63, 0x3700, URZ ;  /* 0x000037003f0c7890 */ /* 0x000fe4000fffe0ff */
[----:B--2---:R-:W-:Y:S02]  /*9650*/  UIADD3 UR76, UP0, UPT, UR70, 0x680, URZ ;  /* 0x00000680464c7890 */ /* 0x004fe4000ff1e0ff */
[----:B------:R-:W-:Y:S02]  /*9660*/  UIADD3 UR13, UPT, UPT, UR21, 0x20, URZ ;  /* 0x00000020150d7890 */ /* 0x000fe4000fffe0ff */
[----:B------:R-:W-:Y:S01]  /*9670*/  UIADD3.X UR77, UPT, UPT, URZ, UR71, URZ, UP0, !UPT ;  /* 0x00000047ff4d7290 */ /* 0x000fe200087fe4ff */
[----:B------:R-:W-:Y:S01]  /*9680*/  UMOV UR15, UR36 ;  /* 0x00000024000f7c82 */ /* 0x000fe20008000000 */
[----:B------:R-:W-:Y:S01]  /*9690*/  UMOV UR14, UR22 ;  /* 0x00000016000e7c82 */ /* 0x000fe20008000000 */
[----:B------:R-:W-:Y:S02]  /*96a0*/  UIADD3 UR8, UPT, UPT, UR63, 0x3b00, URZ ;  /* 0x00003b003f087890 */ /* 0x000fe4000fffe0ff */
[----:B------:R-:W-:Y:S01]  /*96b0*/  UIADD3 UR9, UPT, UPT, UR21, 0x30, URZ ;  /* 0x0000003015097890 */ /* 0x000fe2000fffe0ff */
[----:B------:R-:W-:Y:S03]  /*96c0*/  UMOV UR11, UR36 ;  /* 0x00000024000b7c82 */ /* 0x000fe60008000000 */
[----:B------:R2:W-:Y:S01]  /*96d0*/  UTMASTG.3D [UR20], [UR76] ;  /* 0x000000144c0073b5 */ /* 0x0005e20008010000 */
[----:B------:R-:W-:Y:S01]  /*96e0*/  UMOV UR10, UR22 ;  /* 0x00000016000a7c82 */ /* 0x000fe20008000000 */
[----:B------:R-:W-:Y:S02]  /*96f0*/  UIADD3 UR4, UPT, UPT, UR63, 0x3f00, URZ ;  /* 0x00003f003f047890 */ /* 0x000fe4000fffe0ff */
[----:B------:R-:W-:Y:S01]  /*9700*/  UIADD3 UR5, UPT, UPT, UR21, 0x40, URZ ;  /* 0x0000004015057890 */ /* 0x000fe2000fffe0ff */
[----:B------:R-:W-:Y:S01]  /*9710*/  UMOV UR7, UR36 ;  /* 0x0000002400077c82 */ /* 0x000fe20008000000 */
[----:B------:R-:W-:Y:S01]  /*9720*/  UMOV UR6, UR22 ;  /* 0x0000001600067c82 */ /* 0x000fe20008000000 */
[----:B------:R2:W-:Y:S01]  /*9730*/  UTMASTG.3D [UR16], [UR76] ;  /* 0x000000104c0073b5 */ /* 0x0005e20008010000 */
[----:B------:R-:W-:Y:S02]  /*9740*/  UIADD3 UR24, UPT, UPT, UR63, 0x4300, URZ ;  /* 0x000043003f187890 */ /* 0x000fe4000fffe0ff */
[----:B------:R-:W-:Y:S01]  /*9750*/  UIADD3 UR25, UPT, UPT, UR21, 0x50, URZ ;  /* 0x0000005015197890 */ /* 0x000fe2000fffe0ff */
[----:B------:R-:W-:Y:S01]  /*9760*/  UMOV UR27, UR36 ;  /* 0x00000024001b7c82 */ /* 0x000fe20008000000 */
[----:B------:R-:W-:Y:S01]  /*9770*/  UMOV UR26, UR22 ;  /* 0x00000016001a7c82 */ /* 0x000fe20008000000 */
[----:B------:R-:W-:Y:S01]  /*9780*/  UIADD3 UR28, UPT, UPT, UR63, 0x4700, URZ ;  /* 0x000047003f1c7890 */ /* 0x000fe2000fffe0ff */
[----:B------:R2:W-:Y:S01]  /*9790*/  UTMASTG.3D [UR12], [UR76] ;  /* 0x0000000c4c0073b5 */ /* 0x0005e20008010000 */
[----:B------:R-:W-:Y:S01]  /*97a0*/  UIADD3 UR29, UPT, UPT, UR21, 0x60, URZ ;  /* 0x00000060151d7890 */ /* 0x000fe2000fffe0ff */
[----:B------:R-:W-:Y:S01]  /*97b0*/  UMOV UR31, UR36 ;  /* 0x00000024001f7c82 */ /* 0x000fe20008000000 */
[----:B------:R-:W-:Y:S01]  /*97c0*/  UMOV UR30, UR22 ;  /* 0x00000016001e7c82 */ /* 0x000fe20008000000 */
[----:B------:R-:W-:Y:S02]  /*97d0*/  UIADD3 UR32, UPT, UPT, UR63, 0x4b00, URZ ;  /* 0x00004b003f207890 */ /* 0x000fe4000fffe0ff */
[----:B------:R-:W-:Y:S01]  /*97e0*/  UIADD3 UR33, UPT, UPT, UR21, 0x70, URZ ;  /* 0x0000007015217890 */ /* 0x000fe2000fffe0ff */
[----:B------:R2:W-:Y:S01]  /*97f0*/  UTMASTG.3D [UR8], [UR76] ;  /* 0x000000084c0073b5 */ /* 0x0005e20008010000 */
[----:B------:R-:W-:Y:S01]  /*9800*/  UMOV UR35, UR36 ;  /* 0x0000002400237c82 */ /* 0x000fe20008000000 */
[----:B------:R-:W-:Y:S01]  /*9810*/  UMOV UR34, UR22 ;  /* 0x0000001600227c82 */ /* 0x000fe20008000000 */
[----:B------:R-:W-:Y:S02]  /*9820*/  UIADD3 UR64, UPT, UPT, UR63, 0x4f00, URZ ;  /* 0x00004f003f407890 */ /* 0x000fe4000fffe0ff */
[----:B------:R-:W-:Y:S01]  /*9830*/  UIADD3 UR65, UPT, UPT, UR21, 0x80, URZ ;  /* 0x0000008015417890 */ /* 0x000fe2000fffe0ff */
[----:B------:R-:W-:Y:S01]  /*9840*/  UMOV UR67, UR36 ;  /* 0x0000002400437c82 */ /* 0x000fe20008000000 */
        /* <DEDUP_REMOVED lines=11> */
[----:B------:R2:W-:Y:S01]  /*9900*/  UTMASTG.3D [UR28], [UR76] ;  /* 0x0000001c4c0073b5 */ /* 0x0005e20008010000 */
[----:B------:R2:W-:Y:S01]  /*9910*/  UTMASTG.3D [UR32], [UR76] ;  /* 0x000000204c0073b5 */ /* 0x0005e20008010000 */
[----:B------:R2:W-:Y:S01]  /*9920*/  UTMASTG.3D [UR64], [UR76] ;  /* 0x000000404c0073b5 */ /* 0x0005e20008010000 */
[----:B------:R2:W-:Y:S03]  /*9930*/  UTMASTG.3D [UR68], [UR76] ;  /* 0x000000444c0073b5 */ /* 0x0005e60008010000 */
[----:B------:R2:W-:Y:S01]  /*9940*/  UTMASTG.3D [UR72], [UR76] ;  /* 0x000000484c0073b5 */ /* 0x0005e20008010000 */
[----:B------:R0:W-:Y:S01]  /*9950*/  UTMACMDFLUSH ;  /* 0x00000000000079b7 */ /* 0x0001e20000000000 */
[----:B--2---:R-:W-:Y:S04]  /*9960*/  DEPBAR.LE SB0, 0x0 ;  /* 0x000080000000791a */ /* 0x004fe80000000000 */
.L_x_129:
[----:B------:R-:W-:Y:S05]  /*9970*/  BSYNC.RECONVERGENT B0 ;  /* 0x0000000000007941 */ /* 0x000fea0003800200 */
.L_x_128:
[----:B------:R-:W-:Y:S01]  /*9980*/  R2UR UR4, R197 ;  /* 0x00000000c50472ca */ /* 0x000fe200000e0000 */
[----:B------:R-:W-:Y:S01]  /*9990*/  UISETP.NE.AND UP0, UPT, UR44, 0x4, UPT ;  /* 0x000000042c00788c */ /* 0x000fe2000bf05270 */
[----:B------:R-:W-:Y:S01]  /*99a0*/  R2UR UR36, R196 ;  /* 0x00000000c42472ca */ /* 0x000fe200000e0000 */
[----:B------:R-:W-:Y:S01]  /*99b0*/  UIADD3 UR58, UPT, UPT, UR42, UR46, URZ ;  /* 0x0000002e2a3a7290 */ /* 0x000fe2000fffe0ff */
[----:B------:R-:W-:Y:S01]  /*99c0*/  BAR.SYNC.DEFER_BLOCKING 0x1, 0x80 ;  /* 0x0042000000007b1d */ /* 0x000fe20000010000 */
[C---:B------:R-:W-:Y:S01]  /*99d0*/  ISETP.NE.AND P0, PT, R190.reuse, 0x2, PT ;  /* 0x00000002be00780c */ /* 0x040fe20003f05270 */
[----:B------:R-:W-:Y:S02]  /*99e0*/  UIADD3 UR59, UPT, UPT, UR43, UR47, URZ ;  /* 0x0000002f2b3b7290 */ /* 0x000fe4000fffe0ff */
[----:B------:R-:W-:Y:S01]  /*99f0*/  USEL UR44, UR44, URZ, UP0 ;  /* 0x000000ff2c2c7287 */ /* 0x000fe20008000000 */
[----:B------:R-:W-:Y:S02]  /*9a00*/  SEL R3, RZ, 0x1, P0 ;  /* 0x00000001ff037807 */ /* 0x000fe40000000000 */
[----:B------:R-:W-:Y:S02]  /*9a10*/  SEL R190, R190, RZ, P0 ;  /* 0x000000ffbebe7207 */ /* 0x000fe40000000000 */
[----:B------:R-:W-:Y:S01]  /*9a20*/  UISETP.NE.AND UP1, UPT, UR4, URZ, UPT ;  /* 0x000000ff0400728c */ /* 0x000fe2000bf25270 */
[----:B------:R-:W-:Y:S01]  /*9a30*/  LOP3.LUT R192, R192, R3, RZ, 0x3c, !PT ;  /* 0x00000003c0c07212 */ /* 0x000fe200078e3cff */
[----:B------:R-:W-:Y:S06]  /*9a40*/  USEL UR4, URZ, 0x1, UP0 ;  /* 0x00000001ff047887 */ /* 0x000fec0008000000 */
[----:B------:R-:W-:Y:S01]  /*9a50*/  LOP3.LUT R193, R193, UR4, RZ, 0x3c, !PT ;  /* 0x00000004c1c17c12 */ /* 0x000fe2000f8e3cff */
[----:B------:R-:W-:Y:S06]  /*9a60*/  BRA.U UP1, `(.L_x_130) ;  /* 0xffffffc101cc7547 */ /* 0x000fec000b83ffff */
[----:B------:R-:W-:Y:S05]  /*9a70*/  EXIT ;  /* 0x000000000000794d */ /* 0x000fea0003800000 */
.L_x_25:
[----:B----4-:R4:W1:Y:S02]  /*9a80*/  SYNCS.PHASECHK.TRANS64.TRYWAIT P0, [R3+URZ+0x240], R2 ;  /* 0x00024002030075a7 */ /* 0x01086400080011ff */
[----:B-1----:R-:W-:Y:S05]  /*9a90*/  @!P0 NANOSLEEP.SYNCS 0x989680 ;  /* 0x009896800000895d */ /* 0x002fea0003900000 */
[----:B------:R-:W1:Y:S02]  /*9aa0*/  @!P0 SYNCS.PHASECHK.TRANS64 P0, [R3+URZ+0x240], R2 ;  /* 0x00024002030085a7 */ /* 0x000e6400080010ff */
[----:B-1----:R-:W-:Y:S05]  /*9ab0*/  @!P0 BRA `(.L_x_25) ;  /* 0xfffffffc00f08947 */ /* 0x002fea000383ffff */
[----:B------:R-:W-:Y:S05]  /*9ac0*/  BRA `(.L_x_131) ;  /* 0xffffff8000087947 */ /* 0x000fea000383ffff */
.L_x_28:
[----:B---3--:R-:W-:Y:S07]  /*9ad0*/  MOV R0, UR33 ;  /* 0x0000002100007c02 */ /* 0x008fee0008000f00 */
.L_x_132:
[----:B---3--:R3:W4:Y:S02]  /*9ae0*/  SYNCS.PHASECHK.TRANS64.TRYWAIT P0, [R0+URZ+0xd8], R3 ;  /* 0x0000d803000075a7 */ /* 0x00872400080011ff */
[----:B----4-:R-:W-:Y:S05]  /*9af0*/  @!P0 NANOSLEEP.SYNCS 0x989680 ;  /* 0x009896800000895d */ /* 0x010fea0003900000 */
[----:B------:R-:W4:Y:S02]  /*9b00*/  @!P0 SYNCS.PHASECHK.TRANS64 P0, [R0+URZ+0xd8], R3 ;  /* 0x0000d803000085a7 */ /* 0x000f2400080010ff */
[----:B----4-:R-:W-:Y:S05]  /*9b10*/  @!P0 BRA `(.L_x_132) ;  /* 0xfffffffc00f08947 */ /* 0x010fea000383ffff */
[----:B------:R-:W-:Y:S05]  /*9b20*/  BRA `(.L_x_27) ;  /* 0xffffff8000507947 */ /* 0x000fea000383ffff */
.L_x_35:
[----:B-1----:R-:W-:Y:S07]  /*9b30*/  MOV R0, UR17 ;  /* 0x0000001100007c02 */ /* 0x002fee0008000f00 */
.L_x_133:
[----:B-1----:R1:W2:Y:S02]  /*9b40*/  SYNCS.PHASECHK.TRANS64.TRYWAIT P0, [R0+URZ+0xd8], R3 ;  /* 0x0000d803000075a7 */ /* 0x0022a400080011ff */
[----:B--2---:R-:W-:Y:S05]  /*9b50*/  @!P0 NANOSLEEP.SYNCS 0x989680 ;  /* 0x009896800000895d */ /* 0x004fea0003900000 */
[----:B------:R-:W2:Y:S02]  /*9b60*/  @!P0 SYNCS.PHASECHK.TRANS64 P0, [R0+URZ+0xd8], R3 ;  /* 0x0000d803000085a7 */ /* 0x000ea400080010ff */
[----:B--2---:R-:W-:Y:S05]  /*9b70*/  @!P0 BRA `(.L_x_133) ;  /* 0xfffffffc00f08947 */ /* 0x004fea000383ffff */
[----:B------:R-:W-:Y:S05]  /*9b80*/  BRA `(.L_x_34) ;  /* 0xffffff84000c7947 */ /* 0x000fea000383ffff */
.L_x_40:
[----:B-1----:R1:W2:Y:S02]  /*9b90*/  SYNCS.PHASECHK.TRANS64.TRYWAIT P0, [R3+URZ+0x1d0], R0 ;  /* 0x0001d000030075a7 */ /* 0x0022a400080011ff */
[----:B--2---:R-:W-:Y:S05]  /*9ba0*/  @!P0 NANOSLEEP.SYNCS 0x989680 ;  /* 0x009896800000895d */ /* 0x004fea0003900000 */
[----:B------:R-:W2:Y:S02]  /*9bb0*/  @!P0 SYNCS.PHASECHK.TRANS64 P0, [R3+URZ+0x1d0], R0 ;  /* 0x0001d000030085a7 */ /* 0x000ea400080010ff */
[----:B--2---:R-:W-:Y:S05]  /*9bc0*/  @!P0 BRA `(.L_x_40) ;  /* 0xfffffffc00f08947 */ /* 0x004fea000383ffff */
[----:B------:R-:W-:Y:S05]  /*9bd0*/  BRA `(.L_x_134) ;  /* 0xffffff8400b07947 */ /* 0x000fea000383ffff */
.L_x_44:
[----:B-1----:R-:W-:-:S07]  /*9be0*/  MOV R0, UR4 ;  /* 0x0000000400007c02 */ /* 0x002fce0008000f00 */
.L_x_135:
[----:B-1----:R1:W2:Y:S02]  /*9bf0*/  SYNCS.PHASECHK.TRANS64.TRYWAIT P0, [R0+URZ], R3 ;  /* 0x00000003000075a7 */ /* 0x0022a400080011ff */
[----:B--2---:R-:W-:Y:S05]  /*9c00*/  @!P0 NANOSLEEP.SYNCS 0x989680 ;  /* 0x009896800000895d */ /* 0x004fea0003900000 */
[----:B------:R-:W2:Y:S02]  /*9c10*/  @!P0 SYNCS.PHASECHK.TRANS64 P0, [R0+URZ], R3 ;  /* 0x00000003000085a7 */ /* 0x000ea400080010ff */
[----:B--2---:R-:W-:Y:S05]  /*9c20*/  @!P0 BRA `(.L_x_135) ;  /* 0xfffffffc00f08947 */ /* 0x004fea000383ffff */
[----:B------:R-:W-:Y:S05]  /*9c30*/  BRA `(.L_x_136) ;  /* 0xffffff8c00547947 */ /* 0x000fea000383ffff */
.L_x_45:
[----:B------:R-:W-:-:S07]  /*9c40*/  MOV R0, UR4 ;  /* 0x0000000400007c02 */ /* 0x000fce0008000f00 */
.L_x_137:
[----:B-1----:R1:W2:Y:S02]  /*9c50*/  SYNCS.PHASECHK.TRANS64.TRYWAIT P0, [R0+URZ], R3 ;  /* 0x00000003000075a7 */ /* 0x0022a400080011ff */
[----:B--2---:R-:W-:Y:S05]  /*9c60*/  @!P0 NANOSLEEP.SYNCS 0x989680 ;  /* 0x009896800000895d */ /* 0x004fea0003900000 */
[----:B------:R-:W2:Y:S02]  /*9c70*/  @!P0 SYNCS.PHASECHK.TRANS64 P0, [R0+URZ], R3 ;  /* 0x00000003000085a7 */ /* 0x000ea400080010ff */
[----:B--2---:R-:W-:Y:S05]  /*9c80*/  @!P0 BRA `(.L_x_137) ;  /* 0xfffffffc00f08947 */ /* 0x004fea000383ffff */
[----:B------:R-:W-:Y:S05]  /*9c90*/  BRA `(.L_x_138) ;  /* 0xffffff8c00607947 */ /* 0x000fea000383ffff */
.L_x_46:
[----:B------:R-:W-:-:S07]  /*9ca0*/  MOV R0, UR4 ;  /* 0x0000000400007c02 */ /* 0x000fce0008000f00 */
.L_x_139:
[----:B-1----:R1:W2:Y:S02]  /*9cb0*/  SYNCS.PHASECHK.TRANS64.TRYWAIT P0, [R0+URZ], R3 ;  /* 0x00000003000075a7 */ /* 0x0022a400080011ff */
[----:B--2---:R-:W-:Y:S05]  /*9cc0*/  @!P0 NANOSLEEP.SYNCS 0x989680 ;  /* 0x009896800000895d */ /* 0x004fea0003900000 */
[----:B------:R-:W2:Y:S02]  /*9cd0*/  @!P0 SYNCS.PHASECHK.TRANS64 P0, [R0+URZ], R3 ;  /* 0x00000003000085a7 */ /* 0x000ea400080010ff */
[----:B--2---:R-:W-:Y:S05]  /*9ce0*/  @!P0 BRA `(.L_x_139) ;  /* 0xfffffffc00f08947 */ /* 0x004fea000383ffff */
[----:B------:R-:W-:Y:S05]  /*9cf0*/  BRA `(.L_x_140) ;  /* 0xffffff8c006c7947 */ /* 0x000fea000383ffff */
.L_x_47:
[----:B------:R-:W-:-:S07]  /*9d00*/  MOV R0, UR4 ;  /* 0x0000000400007c02 */ /* 0x000fce0008000f00 */
.L_x_141:
[----:B-1----:R1:W2:Y:S02]  /*9d10*/  SYNCS.PHASECHK.TRANS64.TRYWAIT P0, [R0+URZ], R3 ;  /* 0x00000003000075a7 */ /* 0x0022a400080011ff */
[----:B--2---:R-:W-:Y:S05]  /*9d20*/  @!P0 NANOSLEEP.SYNCS 0x989680 ;  /* 0x009896800000895d */ /* 0x004fea0003900000 */
[----:B------:R-:W2:Y:S02]  /*9d30*/  @!P0 SYNCS.PHASECHK.TRANS64 P0, [R0+URZ], R3 ;  /* 0x00000003000085a7 */ /* 0x000ea400080010ff */
[----:B--2---:R-:W-:Y:S05]  /*9d40*/  @!P0 BRA `(.L_x_141) ;  /* 0xfffffffc00f08947 */ /* 0x004fea000383ffff */
[----:B------:R-:W-:Y:S05]  /*9d50*/  BRA `(.L_x_142) ;  /* 0xffffff8c00787947 */ /* 0x000fea000383ffff */
.L_x_48:
[----:B------:R-:W-:-:S07]  /*9d60*/  MOV R0, UR4 ;  /* 0x0000000400007c02 */ /* 0x000fce0008000f00 */
.L_x_143:
[----:B-1----:R1:W2:Y:S02]  /*9d70*/  SYNCS.PHASECHK.TRANS64.TRYWAIT P0, [R0+URZ], R3 ;  /* 0x00000003000075a7 */ /* 0x0022a400080011ff */
[----:B--2---:R-:W-:Y:S05]  /*9d80*/  @!P0 NANOSLEEP.SYNCS 0x989680 ;  /* 0x009896800000895d */ /* 0x004fea0003900000 */
[----:B------:R-:W2:Y:S02]  /*9d90*/  @!P0 SYNCS.PHASECHK.TRANS64 P0, [R0+URZ], R3 ;  /* 0x00000003000085a7 */ /* 0x000ea400080010ff */
[----:B--2---:R-:W-:Y:S05]  /*9da0*/  @!P0 BRA `(.L_x_143) ;  /* 0xfffffffc00f08947 */ /* 0x004fea000383ffff */
[----:B------:R-:W-:Y:S05]  /*9db0*/  BRA `(.L_x_144) ;  /* 0xffffff8c00847947 */ /* 0x000fea000383ffff */
.L_x_49:
[----:B------:R-:W-:-:S07]  /*9dc0*/  MOV R0, UR4 ;  /* 0x0000000400007c02 */ /* 0x000fce0008000f00 */
.L_x_145:
[----:B-1----:R1:W2:Y:S02]  /*9dd0*/  SYNCS.PHASECHK.TRANS64.TRYWAIT P0, [R0+URZ], R3 ;  /* 0x00000003000075a7 */ /* 0x0022a400080011ff */
[----:B--2---:R-:W-:Y:S05]  /*9de0*/  @!P0 NANOSLEEP.SYNCS 0x989680 ;  /* 0x009896800000895d */ /* 0x004fea0003900000 */
[----:B------:R-:W2:Y:S02]  /*9df0*/  @!P0 SYNCS.PHASECHK.TRANS64 P0, [R0+URZ], R3 ;  /* 0x00000003000085a7 */ /* 0x000ea400080010ff */
[----:B--2---:R-:W-:Y:S05]  /*9e00*/  @!P0 BRA `(.L_x_145) ;  /* 0xfffffffc00f08947 */ /* 0x004fea000383ffff */
[----:B------:R-:W-:Y:S05]  /*9e10*/  BRA `(.L_x_146) ;  /* 0xffffff8c00907947 */ /* 0x000fea000383ffff */
.L_x_50:
[----:B------:R-:W-:-:S07]  /*9e20*/  MOV R0, UR4 ;  /* 0x0000000400007c02 */ /* 0x000fce0008000f00 */
.L_x_147:
[----:B-1----:R1:W2:Y:S02]  /*9e30*/  SYNCS.PHASECHK.TRANS64.TRYWAIT P0, [R0+URZ], R3 ;  /* 0x00000003000075a7 */ /* 0x0022a400080011ff */
[----:B--2---:R-:W-:Y:S05]  /*9e40*/  @!P0 NANOSLEEP.SYNCS 0x989680 ;  /* 0x009896800000895d */ /* 0x004fea0003900000 */
[----:B------:R-:W2:Y:S02]  /*9e50*/  @!P0 SYNCS.PHASECHK.TRANS64 P0, [R0+URZ], R3 ;  /* 0x00000003000085a7 */ /* 0x000ea400080010ff */
[----:B--2---:R-:W-:Y:S05]  /*9e60*/  @!P0 BRA `(.L_x_147) ;  /* 0xfffffffc00f08947 */ /* 0x004fea000383ffff */
[----:B------:R-:W-:Y:S05]  /*9e70*/  BRA `(.L_x_148) ;  /* 0xffffff8c009c7947 */ /* 0x000fea000383ffff */
.L_x_51:
[----:B------:R-:W-:-:S07]  /*9e80*/  MOV R0, UR4 ;  /* 0x0000000400007c02 */ /* 0x000fce0008000f00 */
.L_x_149:
[----:B-1----:R1:W2:Y:S02]  /*9e90*/  SYNCS.PHASECHK.TRANS64.TRYWAIT P0, [R0+URZ], R3 ;  /* 0x00000003000075a7 */ /* 0x0022a400080011ff */
[----:B--2---:R-:W-:Y:S05]  /*9ea0*/  @!P0 NANOSLEEP.SYNCS 0x989680 ;  /* 0x009896800000895d */ /* 0x004fea0003900000 */
[----:B------:R-:W2:Y:S02]  /*9eb0*/  @!P0 SYNCS.PHASECHK.TRANS64 P0, [R0+URZ], R3 ;  /* 0x00000003000085a7 */ /* 0x000ea400080010ff */
[----:B--2---:R-:W-:Y:S05]  /*9ec0*/  @!P0 BRA `(.L_x_149) ;  /* 0xfffffffc00f08947 */ /* 0x004fea000383ffff */
[----:B------:R-:W-:Y:S05]  /*9ed0*/  BRA `(.L_x_150) ;  /* 0xffffff8c00a87947 */ /* 0x000fea000383ffff */
.L_x_52:
[----:B------:R-:W-:-:S07]  /*9ee0*/  MOV R0, UR4 ;  /* 0x0000000400007c02 */ /* 0x000fce0008000f00 */
.L_x_151:
[----:B-1----:R1:W2:Y:S02]  /*9ef0*/  SYNCS.PHASECHK.TRANS64.TRYWAIT P0, [R0+URZ], R3 ;  /* 0x00000003000075a7 */ /* 0x0022a400080011ff */
[----:B--2---:R-:W-:Y:S05]  /*9f00*/  @!P0 NANOSLEEP.SYNCS 0x989680 ;  /* 0x009896800000895d */ /* 0x004fea0003900000 */
[----:B------:R-:W2:Y:S02]  /*9f10*/  @!P0 SYNCS.PHASECHK.TRANS64 P0, [R0+URZ], R3 ;  /* 0x00000003000085a7 */ /* 0x000ea400080010ff */
[----:B--2---:R-:W-:Y:S05]  /*9f20*/  @!P0 BRA `(.L_x_151) ;  /* 0xfffffffc00f08947 */ /* 0x004fea000383ffff */
[----:B------:R-:W-:Y:S05]  /*9f30*/  BRA `(.L_x_152) ;  /* 0xffffff8c00b47947 */ /* 0x000fea000383ffff */
.L_x_53:
[----:B------:R-:W-:-:S07]  /*9f40*/  MOV R0, UR4 ;  /* 0x0000000400007c02 */ /* 0x000fce0008000f00 */
.L_x_153:
[----:B-1----:R1:W2:Y:S02]  /*9f50*/  SYNCS.PHASECHK.TRANS64.TRYWAIT P0, [R0+URZ], R3 ;  /* 0x00000003000075a7 */ /* 0x0022a400080011ff */
[----:B--2---:R-:W-:Y:S05]  /*9f60*/  @!P0 NANOSLEEP.SYNCS 0x989680 ;  /* 0x009896800000895d */ /* 0x004fea0003900000 */
[----:B------:R-:W2:Y:S02]  /*9f70*/  @!P0 SYNCS.PHASECHK.TRANS64 P0, [R0+URZ], R3 ;  /* 0x00000003000085a7 */ /* 0x000ea400080010ff */
[----:B--2---:R-:W-:Y:S05]  /*9f80*/  @!P0 BRA `(.L_x_153) ;  /* 0xfffffffc00f08947 */ /* 0x004fea000383ffff */
[----:B------:R-:W-:Y:S05]  /*9f90*/  BRA `(.L_x_154) ;  /* 0xffffff8c00c07947 */ /* 0x000fea000383ffff */
.L_x_54:
[----:B------:R-:W-:-:S07]  /*9fa0*/  MOV R0, UR4 ;  /* 0x0000000400007c02 */ /* 0x000fce0008000f00 */
.L_x_155:
[----:B-1----:R1:W2:Y:S02]  /*9fb0*/  SYNCS.PHASECHK.TRANS64.TRYWAIT P0, [R0+URZ], R3 ;  /* 0x00000003000075a7 */ /* 0x0022a400080011ff */
[----:B--2---:R-:W-:Y:S05]  /*9fc0*/  @!P0 NANOSLEEP.SYNCS 0x989680 ;  /* 0x009896800000895d */ /* 0x004fea0003900000 */
[----:B------:R-:W2:Y:S02]  /*9fd0*/  @!P0 SYNCS.PHASECHK.TRANS64 P0, [R0+URZ], R3 ;  /* 0x00000003000085a7 */ /* 0x000ea400080010ff */
[----:B--2---:R-:W-:Y:S05]  /*9fe0*/  @!P0 BRA `(.L_x_155) ;  /* 0xfffffffc00f08947 */ /* 0x004fea000383ffff */
[----:B------:R-:W-:Y:S05]  /*9ff0*/  BRA `(.L_x_156) ;  /* 0xffffff8c00cc7947 */ /* 0x000fea000383ffff */
.L_x_55:
[----:B------:R-:W-:-:S07]  /*a000*/  MOV R0, UR4 ;  /* 0x0000000400007c02 */ /* 0x000fce0008000f00 */
.L_x_157:
[----:B-1----:R1:W2:Y:S02]  /*a010*/  SYNCS.PHASECHK.TRANS64.TRYWAIT P0, [R0+URZ], R3 ;  /* 0x00000003000075a7 */ /* 0x0022a400080011ff */
[----:B--2---:R-:W-:Y:S05]  /*a020*/  @!P0 NANOSLEEP.SYNCS 0x989680 ;  /* 0x009896800000895d */ /* 0x004fea0003900000 */
[----:B------:R-:W2:Y:S02]  /*a030*/  @!P0 SYNCS.PHASECHK.TRANS64 P0, [R0+URZ], R3 ;  /* 0x00000003000085a7 */ /* 0x000ea400080010ff */
[----:B--2---:R-:W-:Y:S05]  /*a040*/  @!P0 BRA `(.L_x_157) ;  /* 0xfffffffc00f08947 */ /* 0x004fea000383ffff */
[----:B------:R-:W-:Y:S05]  /*a050*/  BRA `(.L_x_158) ;  /* 0xffffff8c00d87947 */ /* 0x000fea000383ffff */
.L_x_56:
[----:B------:R-:W-:-:S07]  /*a060*/  MOV R0, UR4 ;  /* 0x0000000400007c02 */ /* 0x000fce0008000f00 */
.L_x_159:
[----:B-1----:R1:W2:Y:S02]  /*a070*/  SYNCS.PHASECHK.TRANS64.TRYWAIT P0, [R0+URZ], R3 ;  /* 0x00000003000075a7 */ /* 0x0022a400080011ff */
[----:B--2---:R-:W-:Y:S05]  /*a080*/  @!P0 NANOSLEEP.SYNCS 0x989680 ;  /* 0x009896800000895d */ /* 0x004fea0003900000 */
[----:B------:R-:W2:Y:S02]  /*a090*/  @!P0 SYNCS.PHASECHK.TRANS64 P0, [R0+URZ], R3 ;  /* 0x00000003000085a7 */ /* 0x000ea400080010ff */
[----:B--2---:R-:W-:Y:S05]  /*a0a0*/  @!P0 BRA `(.L_x_159) ;  /* 0xfffffffc00f08947 */ /* 0x004fea000383ffff */
[----:B------:R-:W-:Y:S05]  /*a0b0*/  BRA `(.L_x_160) ;  /* 0xffffff8c00e47947 */ /* 0x000fea000383ffff */
.L_x_57:
[----:B------:R-:W-:-:S07]  /*a0c0*/  MOV R0, UR4 ;  /* 0x0000000400007c02 */ /* 0x000fce0008000f00 */
.L_x_161:
[----:B-1----:R1:W2:Y:S02]  /*a0d0*/  SYNCS.PHASECHK.TRANS64.TRYWAIT P0, [R0+URZ], R3 ;  /* 0x00000003000075a7 */ /* 0x0022a400080011ff */
[----:B--2---:R-:W-:Y:S05]  /*a0e0*/  @!P0 NANOSLEEP.SYNCS 0x989680 ;  /* 0x009896800000895d */ /* 0x004fea0003900000 */
[----:B------:R-:W2:Y:S02]  /*a0f0*/  @!P0 SYNCS.PHASECHK.TRANS64 P0, [R0+URZ], R3 ;  /* 0x00000003000085a7 */ /* 0x000ea400080010ff */
[----:B--2---:R-:W-:Y:S05]  /*a100*/  @!P0 BRA `(.L_x_161) ;  /* 0xfffffffc00f08947 */ /* 0x004fea000383ffff */
[----:B------:R-:W-:Y:S05]  /*a110*/  BRA `(.L_x_162) ;  /* 0xffffff8c00f07947 */ /* 0x000fea000383ffff */
.L_x_58:
[----:B------:R-:W-:-:S07]  /*a120*/  MOV R0, UR4 ;  /* 0x0000000400007c02 */ /* 0x000fce0008000f00 */
.L_x_163:
[----:B-1----:R1:W2:Y:S02]  /*a130*/  SYNCS.PHASECHK.TRANS64.TRYWAIT P0, [R0+URZ], R3 ;  /* 0x00000003000075a7 */ /* 0x0022a400080011ff */
[----:B--2---:R-:W-:Y:S05]  /*a140*/  @!P0 NANOSLEEP.SYNCS 0x989680 ;  /* 0x009896800000895d */ /* 0x004fea0003900000 */
[----:B------:R-:W2:Y:S02]  /*a150*/  @!P0 SYNCS.PHASECHK.TRANS64 P0, [R0+URZ], R3 ;  /* 0x00000003000085a7 */ /* 0x000ea400080010ff */
[----:B--2---:R-:W-:Y:S05]  /*a160*/  @!P0 BRA `(.L_x_163) ;  /* 0xfffffffc00f08947 */ /* 0x004fea000383ffff */
[----:B------:R-:W-:Y:S05]  /*a170*/  BRA `(.L_x_164) ;  /* 0xffffff8c00fc7947 */ /* 0x000fea000383ffff */
.L_x_59:
[----:B------:R-:W-:-:S07]  /*a180*/  MOV R0, UR4 ;  /* 0x0000000400007c02 */ /* 0x000fce0008000f00 */
.L_x_165:
[----:B-1----:R1:W2:Y:S02]  /*a190*/  SYNCS.PHASECHK.TRANS64.TRYWAIT P0, [R0+URZ], R3 ;  /* 0x00000003000075a7 */ /* 0x0022a400080011ff */
[----:B--2---:R-:W-:Y:S05]  /*a1a0*/  @!P0 NANOSLEEP.SYNCS 0x989680 ;  /* 0x009896800000895d */ /* 0x004fea0003900000 */
[----:B------:R-:W2:Y:S02]  /*a1b0*/  @!P0 SYNCS.PHASECHK.TRANS64 P0, [R0+URZ], R3 ;  /* 0x00000003000085a7 */ /* 0x000ea400080010ff */
[----:B--2---:R-:W-:Y:S05]  /*a1c0*/  @!P0 BRA `(.L_x_165) ;  /* 0xfffffffc00f08947 */ /* 0x004fea000383ffff */
[----:B------:R-:W-:Y:S05]  /*a1d0*/  BRA `(.L_x_166) ;  /* 0xffffff9000087947 */ /* 0x000fea000383ffff */
.L_x_60:
[----:B------:R-:W-:-:S07]  /*a1e0*/  MOV R0, UR4 ;  /* 0x0000000400007c02 */ /* 0x000fce0008000f00 */
.L_x_167:
[----:B-1----:R1:W2:Y:S02]  /*a1f0*/  SYNCS.PHASECHK.TRANS64.TRYWAIT P0, [R0+URZ], R3 ;  /* 0x00000003000075a7 */ /* 0x0022a400080011ff */
[----:B--2---:R-:W-:Y:S05]  /*a200*/  @!P0 NANOSLEEP.SYNCS 0x989680 ;  /* 0x009896800000895d */ /* 0x004fea0003900000 */
[----:B------:R-:W2:Y:S02]  /*a210*/  @!P0 SYNCS.PHASECHK.TRANS64 P0, [R0+URZ], R3 ;  /* 0x00000003000085a7 */ /* 0x000ea400080010ff */
[----:B--2---:R-:W-:Y:S05]  /*a220*/  @!P0 BRA `(.L_x_167) ;  /* 0xfffffffc00f08947 */ /* 0x004fea000383ffff */
[----:B------:R-:W-:Y:S05]  /*a230*/  BRA `(.L_x_168) ;  /* 0xffffff9000147947 */ /* 0x000fea000383ffff */
.L_x_61:
[----:B------:R-:W-:-:S07]  /*a240*/  MOV R0, UR4 ;  /* 0x0000000400007c02 */ /* 0x000fce0008000f00 */
.L_x_169:
[----:B-1----:R1:W2:Y:S02]  /*a250*/  SYNCS.PHASECHK.TRANS64.TRYWAIT P0, [R0+URZ], R3 ;  /* 0x00000003000075a7 */ /* 0x0022a400080011ff */
[----:B--2---:R-:W-:Y:S05]  /*a260*/  @!P0 NANOSLEEP.SYNCS 0x989680 ;  /* 0x009896800000895d */ /* 0x004fea0003900000 */
[----:B------:R-:W2:Y:S02]  /*a270*/  @!P0 SYNCS.PHASECHK.TRANS64 P0, [R0+URZ], R3 ;  /* 0x00000003000085a7 */ /* 0x000ea400080010ff */
[----:B--2---:R-:W-:Y:S05]  /*a280*/  @!P0 BRA `(.L_x_169) ;  /* 0xfffffffc00f08947 */ /* 0x004fea000383ffff */
[----:B------:R-:W-:Y:S05]  /*a290*/  BRA `(.L_x_170) ;  /* 0xffffff9000207947 */ /* 0x000fea000383ffff */
.L_x_62:
[----:B------:R-:W-:-:S07]  /*a2a0*/  MOV R0, UR4 ;  /* 0x0000000400007c02 */ /* 0x000fce0008000f00 */
.L_x_171:
[----:B-1----:R1:W2:Y:S02]  /*a2b0*/  SYNCS.PHASECHK.TRANS64.TRYWAIT P0, [R0+URZ], R3 ;  /* 0x00000003000075a7 */ /* 0x0022a400080011ff */
[----:B--2---:R-:W-:Y:S05]  /*a2c0*/  @!P0 NANOSLEEP.SYNCS 0x989680 ;  /* 0x009896800000895d */ /* 0x004fea0003900000 */
[----:B------:R-:W2:Y:S02]  /*a2d0*/  @!P0 SYNCS.PHASECHK.TRANS64 P0, [R0+URZ], R3 ;  /* 0x00000003000085a7 */ /* 0x000ea400080010ff */
[----:B--2---:R-:W-:Y:S05]  /*a2e0*/  @!P0 BRA `(.L_x_171) ;  /* 0xfffffffc00f08947 */ /* 0x004fea000383ffff */
[----:B------:R-:W-:Y:S05]  /*a2f0*/  BRA `(.L_x_172) ;  /* 0xffffff90002c7947 */ /* 0x000fea000383ffff */
.L_x_63:
[----:B------:R-:W-:-:S07]  /*a300*/  MOV R0, UR4 ;  /* 0x0000000400007c02 */ /* 0x000fce0008000f00 */
.L_x_173:
[----:B-1----:R1:W2:Y:S02]  /*a310*/  SYNCS.PHASECHK.TRANS64.TRYWAIT P0, [R0+URZ], R3 ;  /* 0x00000003000075a7 */ /* 0x0022a400080011ff */
[----:B--2---:R-:W-:Y:S05]  /*a320*/  @!P0 NANOSLEEP.SYNCS 0x989680 ;  /* 0x009896800000895d */ /* 0x004fea0003900000 */
[----:B------:R-:W2:Y:S02]  /*a330*/  @!P0 SYNCS.PHASECHK.TRANS64 P0, [R0+URZ], R3 ;  /* 0x00000003000085a7 */ /* 0x000ea400080010ff */
[----:B--2---:R-:W-:Y:S05]  /*a340*/  @!P0 BRA `(.L_x_173) ;  /* 0xfffffffc00f08947 */ /* 0x004fea000383ffff */
[----:B------:R-:W-:Y:S05]  /*a350*/  BRA `(.L_x_174) ;  /* 0xffffff9000387947 */ /* 0x000fea000383ffff */
.L_x_64:
[----:B------:R-:W-:-:S07]  /*a360*/  MOV R0, UR4 ;  /* 0x0000000400007c02 */ /* 0x000fce0008000f00 */
.L_x_175:
[----:B-1----:R1:W2:Y:S02]  /*a370*/  SYNCS.PHASECHK.TRANS64.TRYWAIT P0, [R0+URZ], R3 ;  /* 0x00000003000075a7 */ /* 0x0022a400080011ff */
[----:B--2---:R-:W-:Y:S05]  /*a380*/  @!P0 NANOSLEEP.SYNCS 0x989680 ;  /* 0x009896800000895d */ /* 0x004fea0003900000 */
[----:B------:R-:W2:Y:S02]  /*a390*/  @!P0 SYNCS.PHASECHK.TRANS64 P0, [R0+URZ], R3 ;  /* 0x00000003000085a7 */ /* 0x000ea400080010ff */
[----:B--2---:R-:W-:Y:S05]  /*a3a0*/  @!P0 BRA `(.L_x_175) ;  /* 0xfffffffc00f08947 */ /* 0x004fea000383ffff */
[----:B------:R-:W-:Y:S05]  /*a3b0*/  BRA `(.L_x_176) ;  /* 0xffffff9000447947 */ /* 0x000fea000383ffff */
.L_x_65:
[----:B------:R-:W-:-:S07]  /*a3c0*/  MOV R0, UR4 ;  /* 0x0000000400007c02 */ /* 0x000fce0008000f00 */
.L_x_177:
[----:B-1----:R1:W2:Y:S02]  /*a3d0*/  SYNCS.PHASECHK.TRANS64.TRYWAIT P0, [R0+URZ], R3 ;  /* 0x00000003000075a7 */ /* 0x0022a400080011ff */
[----:B--2---:R-:W-:Y:S05]  /*a3e0*/  @!P0 NANOSLEEP.SYNCS 0x989680 ;  /* 0x009896800000895d */ /* 0x004fea0003900000 */
[----:B------:R-:W2:Y:S02]  /*a3f0*/  @!P0 SYNCS.PHASECHK.TRANS64 P0, [R0+URZ], R3 ;  /* 0x00000003000085a7 */ /* 0x000ea400080010ff */
[----:B--2---:R-:W-:Y:S05]  /*a400*/  @!P0 BRA `(.L_x_177) ;  /* 0xfffffffc00f08947 */ /* 0x004fea000383ffff */
[----:B------:R-:W-:Y:S05]  /*a410*/  BRA `(.L_x_178) ;  /* 0xffffff9000507947 */ /* 0x000fea000383ffff */
.L_x_66:
[----:B------:R-:W-:-:S07]  /*a420*/  MOV R0, UR4 ;  /* 0x0000000400007c02 */ /* 0x000fce0008000f00 */
.L_x_179:
[----:B-1----:R1:W2:Y:S02]  /*a430*/  SYNCS.PHASECHK.TRANS64.TRYWAIT P0, [R0+URZ], R3 ;  /* 0x00000003000075a7 */ /* 0x0022a400080011ff */
[----:B--2---:R-:W-:Y:S05]  /*a440*/  @!P0 NANOSLEEP.SYNCS 0x989680 ;  /* 0x009896800000895d */ /* 0x004fea0003900000 */
[----:B------:R-:W2:Y:S02]  /*a450*/  @!P0 SYNCS.PHASECHK.TRANS64 P0, [R0+URZ], R3 ;  /* 0x00000003000085a7 */ /* 0x000ea400080010ff */
[----:B--2---:R-:W-:Y:S05]  /*a460*/  @!P0 BRA `(.L_x_179) ;  /* 0xfffffffc00f08947 */ /* 0x004fea000383ffff */
[----:B------:R-:W-:Y:S05]  /*a470*/  BRA `(.L_x_180) ;  /* 0xffffff90005c7947 */ /* 0x000fea000383ffff */
.L_x_67:
[----:B------:R-:W-:-:S07]  /*a480*/  MOV R0, UR4 ;  /* 0x0000000400007c02 */ /* 0x000fce0008000f00 */
.L_x_181:
[----:B-1----:R1:W2:Y:S02]  /*a490*/  SYNCS.PHASECHK.TRANS64.TRYWAIT P0, [R0+URZ], R3 ;  /* 0x00000003000075a7 */ /* 0x0022a400080011ff */
[----:B--2---:R-:W-:Y:S05]  /*a4a0*/  @!P0 NANOSLEEP.SYNCS 0x989680 ;  /* 0x009896800000895d */ /* 0x004fea0003900000 */
[----:B------:R-:W2:Y:S02]  /*a4b0*/  @!P0 SYNCS.PHASECHK.TRANS64 P0, [R0+URZ], R3 ;  /* 0x00000003000085a7 */ /* 0x000ea400080010ff */
[----:B--2---:R-:W-:Y:S05]  /*a4c0*/  @!P0 BRA `(.L_x_181) ;  /* 0xfffffffc00f08947 */ /* 0x004fea000383ffff */
[----:B------:R-:W-:Y:S05]  /*a4d0*/  BRA `(.L_x_182) ;  /* 0xffffff9000687947 */ /* 0x000fea000383ffff */
.L_x_68:
[----:B------:R-:W-:-:S07]  /*a4e0*/  MOV R0, UR4 ;  /* 0x0000000400007c02 */ /* 0x000fce0008000f00 */
.L_x_183:
[----:B-1----:R1:W2:Y:S02]  /*a4f0*/  SYNCS.PHASECHK.TRANS64.TRYWAIT P0, [R0+URZ], R3 ;  /* 0x00000003000075a7 */ /* 0x0022a400080011ff */
[----:B--2---:R-:W-:Y:S05]  /*a500*/  @!P0 NANOSLEEP.SYNCS 0x989680 ;  /* 0x009896800000895d */ /* 0x004fea0003900000 */
[----:B------:R-:W2:Y:S02]  /*a510*/  @!P0 SYNCS.PHASECHK.TRANS64 P0, [R0+URZ], R3 ;  /* 0x00000003000085a7 */ /* 0x000ea400080010ff */
[----:B--2---:R-:W-:Y:S05]  /*a520*/  @!P0 BRA `(.L_x_183) ;  /* 0xfffffffc00f08947 */ /* 0x004fea000383ffff */
[----:B------:R-:W-:Y:S05]  /*a530*/  BRA `(.L_x_184) ;  /* 0xffffff9000747947 */ /* 0x000fea000383ffff */
.L_x_69:
[----:B------:R-:W-:-:S07]  /*a540*/  MOV R0, UR4 ;  /* 0x0000000400007c02 */ /* 0x000fce0008000f00 */
.L_x_185:
[----:B-1----:R1:W2:Y:S02]  /*a550*/  SYNCS.PHASECHK.TRANS64.TRYWAIT P0, [R0+URZ], R3 ;  /* 0x00000003000075a7 */ /* 0x0022a400080011ff */
[----:B--2---:R-:W-:Y:S05]  /*a560*/  @!P0 NANOSLEEP.SYNCS 0x989680 ;  /* 0x009896800000895d */ /* 0x004fea0003900000 */
[----:B------:R-:W2:Y:S02]  /*a570*/  @!P0 SYNCS.PHASECHK.TRANS64 P0, [R0+URZ], R3 ;  /* 0x00000003000085a7 */ /* 0x000ea400080010ff */
[----:B--2---:R-:W-:Y:S05]  /*a580*/  @!P0 BRA `(.L_x_185) ;  /* 0xfffffffc00f08947 */ /* 0x004fea000383ffff */
[----:B------:R-:W-:Y:S05]  /*a590*/  BRA `(.L_x_186) ;  /* 0xffffff9000807947 */ /* 0x000fea000383ffff */
.L_x_72:
[----:B--2---:R2:W3:Y:S02]  /*a5a0*/  SYNCS.PHASECHK.TRANS64.TRYWAIT P0, [R2+URZ+0x230], R5 ;  /* 0x00023005020075a7 */ /* 0x0044e400080011ff */
[----:B---3--:R-:W-:Y:S05]  /*a5b0*/  @!P0 NANOSLEEP.SYNCS 0x989680 ;  /* 0x009896800000895d */ /* 0x008fea0003900000 */
[----:B------:R-:W3:Y:S02]  /*a5c0*/  @!P0 SYNCS.PHASECHK.TRANS64 P0, [R2+URZ+0x230], R5 ;  /* 0x00023005020085a7 */ /* 0x000ee400080010ff */
[----:B---3--:R-:W-:Y:S05]  /*a5d0*/  @!P0 BRA `(.L_x_72) ;  /* 0xfffffffc00f08947 */ /* 0x008fea000383ffff */
[----:B------:R-:W-:Y:S05]  /*a5e0*/  BRA `(.L_x_187) ;  /* 0xffffff9000dc7947 */ /* 0x000fea000383ffff */
.L_x_73:
[----:B------:R-:W-:-:S07]  /*a5f0*/  MOV R2, UR5 ;  /* 0x0000000500027c02 */ /* 0x000fce0008000f00 */
.L_x_188:
[----:B--2---:R2:W3:Y:S02]  /*a600*/  SYNCS.PHASECHK.TRANS64.TRYWAIT P0, [R2+URZ+0x1e0], R5 ;  /* 0x0001e005020075a7 */ /* 0x0044e400080011ff */
[----:B---3--:R-:W-:Y:S05]  /*a610*/  @!P0 NANOSLEEP.SYNCS 0x989680 ;  /* 0x009896800000895d */ /* 0x008fea0003900000 */
[----:B------:R-:W3:Y:S02]  /*a620*/  @!P0 SYNCS.PHASECHK.TRANS64 P0, [R2+URZ+0x1e0], R5 ;  /* 0x0001e005020085a7 */ /* 0x000ee400080010ff */
[----:B---3--:R-:W-:Y:S05]  /*a630*/  @!P0 BRA `(.L_x_188) ;  /* 0xfffffffc00f08947 */ /* 0x008fea000383ffff */
[----:B------:R-:W-:Y:S05]  /*a640*/  BRA `(.L_x_189) ;  /* 0xffffff9000ec7947 */ /* 0x000fea000383ffff */
.L_x_74:
[----:B--2---:R2:W3:Y:S02]  /*a650*/  SYNCS.PHASECHK.TRANS64.TRYWAIT P1, [R2+URZ+0x1d0], R5 ;  /* 0x0001d005020075a7 */ /* 0x0044e400080211ff */
[----:B---3--:R-:W-:Y:S05]  /*a660*/  @!P1 NANOSLEEP.SYNCS 0x989680 ;  /* 0x009896800000995d */ /* 0x008fea0003900000 */
[----:B------:R-:W3:Y:S02]  /*a670*/  @!P1 SYNCS.PHASECHK.TRANS64 P1, [R2+URZ+0x1d0], R5 ;  /* 0x0001d005020095a7 */ /* 0x000ee400080210ff */
[----:B---3--:R-:W-:Y:S05]  /*a680*/  @!P1 BRA `(.L_x_74) ;  /* 0xfffffffc00f09947 */ /* 0x008fea000383ffff */
[----:B------:R-:W-:Y:S05]  /*a690*/  BRA `(.L_x_190) ;  /* 0xffffff94001c7947 */ /* 0x000fea000383ffff */
.L_x_77:
[----:B------:R-:W-:-:S07]  /*a6a0*/  MOV R0, UR5 ;  /* 0x0000000500007c02 */ /* 0x000fce0008000f00 */
.L_x_191:
[----:B--2---:R2:W3:Y:S02]  /*a6b0*/  SYNCS.PHASECHK.TRANS64.TRYWAIT P0, [R0+URZ+0x1e0], R3 ;  /* 0x0001e003000075a7 */ /* 0x0044e400080011ff */
[----:B---3--:R-:W-:Y:S05]  /*a6c0*/  @!P0 NANOSLEEP.SYNCS 0x989680 ;  /* 0x009896800000895d */ /* 0x008fea0003900000 */
[----:B------:R-:W3:Y:S02]  /*a6d0*/  @!P0 SYNCS.PHASECHK.TRANS64 P0, [R0+URZ+0x1e0], R3 ;  /* 0x0001e003000085a7 */ /* 0x000ee400080010ff */
[----:B---3--:R-:W-:Y:S05]  /*a6e0*/  @!P0 BRA `(.L_x_191) ;  /* 0xfffffffc00f08947 */ /* 0x008fea000383ffff */
[----:B------:R-:W-:Y:S05]  /*a6f0*/  BRA `(.L_x_76) ;  /* 0xffffff9400707947 */ /* 0x000fea000383ffff */
.L_x_84:
[----:B-1----:R1:W2:Y:S02]  /*a700*/  SYNCS.PHASECHK.TRANS64.TRYWAIT P1, [R0+URZ+0x1d0], R5 ;  /* 0x0001d005000075a7 */ /* 0x0022a400080211ff */
[----:B--2---:R-:W-:Y:S05]  /*a710*/  @!P1 NANOSLEEP.SYNCS 0x989680 ;  /* 0x009896800000995d */ /* 0x004fea0003900000 */
[----:B------:R-:W2:Y:S02]  /*a720*/  @!P1 SYNCS.PHASECHK.TRANS64 P1, [R0+URZ+0x1d0], R5 ;  /* 0x0001d005000095a7 */ /* 0x000ea400080210ff */
[----:B--2---:R-:W-:Y:S05]  /*a730*/  @!P1 BRA `(.L_x_84) ;  /* 0xfffffffc00f09947 */ /* 0x004fea000383ffff */
[----:B------:R-:W-:Y:S05]  /*a740*/  BRA `(.L_x_192) ;  /* 0xffffff9800cc7947 */ /* 0x000fea000383ffff */
.L_x_85:
[----:B------:R-:W-:-:S07]  /*a750*/  MOV R3, UR15 ;  /* 0x0000000f00037c02 */ /* 0x000fce0008000f00 */
.L_x_193:
[----:B-1----:R1:W2:Y:S02]  /*a760*/  SYNCS.PHASECHK.TRANS64.TRYWAIT P0, [R3+URZ+0x210], R0 ;  /* 0x00021000030075a7 */ /* 0x0022a400080011ff */
[----:B--2---:R-:W-:Y:S05]  /*a770*/  @!P0 NANOSLEEP.SYNCS 0x989680 ;  /* 0x009896800000895d */ /* 0x004fea0003900000 */
[----:B------:R-:W2:Y:S02]  /*a780*/  @!P0 SYNCS.PHASECHK.TRANS64 P0, [R3+URZ+0x210], R0 ;  /* 0x00021000030085a7 */ /* 0x000ea400080010ff */
[----:B--2---:R-:W-:Y:S05]  /*a790*/  @!P0 BRA `(.L_x_193) ;  /* 0xfffffffc00f08947 */ /* 0x004fea000383ffff */
[----:B------:R-:W-:Y:S05]  /*a7a0*/  BRA `(.L_x_194) ;  /* 0xffffff9c00007947 */ /* 0x000fea000383ffff */
.L_x_88:
[----:B------:R-:W-:Y:S07]  /*a7b0*/  MOV R0, UR7 ;  /* 0x0000000700007c02 */ /* 0x000fee0008000f00 */
.L_x_195:
[----:B-1----:R1:W2:Y:S02]  /*a7c0*/  SYNCS.PHASECHK.TRANS64.TRYWAIT P0, [R0+URZ], R3 ;  /* 0x00000003000075a7 */ /* 0x0022a400080011ff */
[----:B--2---:R-:W-:Y:S05]  /*a7d0*/  @!P0 NANOSLEEP.SYNCS 0x989680 ;  /* 0x009896800000895d */ /* 0x004fea0003900000 */
[----:B------:R-:W2:Y:S02]  /*a7e0*/  @!P0 SYNCS.PHASECHK.TRANS64 P0, [R0+URZ], R3 ;  /* 0x00000003000085a7 */ /* 0x000ea400080010ff */
[----:B--2---:R-:W-:Y:S05]  /*a7f0*/  @!P0 BRA `(.L_x_195) ;  /* 0xfffffffc00f08947 */ /* 0x004fea000383ffff */
[----:B------:R-:W-:Y:S05]  /*a800*/  BRA `(.L_x_87) ;  /* 0xffffff9c00347947 */ /* 0x000fea000383ffff */
.L_x_91:
[----:B------:R-:W-:-:S07]  /*a810*/  MOV R0, UR5 ;  /* 0x0000000500007c02 */ /* 0x000fce0008000f00 */
.L_x_196:
[----:B--2---:R2:W4:Y:S02]  /*a820*/  SYNCS.PHASECHK.TRANS64.TRYWAIT P0, [R0+URZ], R3 ;  /* 0x00000003000075a7 */ /* 0x00452400080011ff */
[----:B----4-:R-:W-:Y:S05]  /*a830*/  @!P0 NANOSLEEP.SYNCS 0x989680 ;  /* 0x009896800000895d */ /* 0x010fea0003900000 */
[----:B------:R-:W4:Y:S02]  /*a840*/  @!P0 SYNCS.PHASECHK.TRANS64 P0, [R0+URZ], R3 ;  /* 0x00000003000085a7 */ /* 0x000f2400080010ff */
[----:B----4-:R-:W-:Y:S05]  /*a850*/  @!P0 BRA `(.L_x_196) ;  /* 0xfffffffc00f08947 */ /* 0x010fea000383ffff */
[----:B------:R-:W-:Y:S05]  /*a860*/  BRA `(.L_x_197) ;  /* 0xffffff9c00d47947 */ /* 0x000fea000383ffff */
.L_x_92:
[----:B------:R-:W-:-:S07]  /*a870*/  MOV R0, UR5 ;  /* 0x0000000500007c02 */ /* 0x000fce0008000f00 */
.L_x_198:
[----:B--2---:R2:W4:Y:S02]  /*a880*/  SYNCS.PHASECHK.TRANS64.TRYWAIT P0, [R0+URZ], R3 ;  /* 0x00000003000075a7 */ /* 0x00452400080011ff */
[----:B----4-:R-:W-:Y:S05]  /*a890*/  @!P0 NANOSLEEP.SYNCS 0x989680 ;  /* 0x009896800000895d */ /* 0x010fea0003900000 */
[----:B------:R-:W4:Y:S02]  /*a8a0*/  @!P0 SYNCS.PHASECHK.TRANS64 P0, [R0+URZ], R3 ;  /* 0x00000003000085a7 */ /* 0x000f2400080010ff */
[----:B----4-:R-:W-:Y:S05]  /*a8b0*/  @!P0 BRA `(.L_x_198) ;  /* 0xfffffffc00f08947 */ /* 0x010fea000383ffff */
[----:B------:R-:W-:Y:S05]  /*a8c0*/  BRA `(.L_x_199) ;  /* 0xffffff9c00e07947 */ /* 0x000fea000383ffff */
.L_x_93:
[----:B------:R-:W-:-:S07]  /*a8d0*/  MOV R0, UR5 ;  /* 0x0000000500007c02 */ /* 0x000fce0008000f00 */
.L_x_200:
[----:B--2---:R2:W4:Y:S02]  /*a8e0*/  SYNCS.PHASECHK.TRANS64.TRYWAIT P0, [R0+URZ], R3 ;  /* 0x00000003000075a7 */ /* 0x00452400080011ff */
[----:B----4-:R-:W-:Y:S05]  /*a8f0*/  @!P0 NANOSLEEP.SYNCS 0x989680 ;  /* 0x009896800000895d */ /* 0x010fea0003900000 */
[----:B------:R-:W4:Y:S02]  /*a900*/  @!P0 SYNCS.PHASECHK.TRANS64 P0, [R0+URZ], R3 ;  /* 0x00000003000085a7 */ /* 0x000f2400080010ff */
[----:B----4-:R-:W-:Y:S05]  /*a910*/  @!P0 BRA `(.L_x_200) ;  /* 0xfffffffc00f08947 */ /* 0x010fea000383ffff */
[----:B------:R-:W-:Y:S05]  /*a920*/  BRA `(.L_x_201) ;  /* 0xffffff9c00ec7947 */ /* 0x000fea000383ffff */
.L_x_94:
[----:B------:R-:W-:-:S07]  /*a930*/  MOV R0, UR6 ;  /* 0x0000000600007c02 */ /* 0x000fce0008000f00 */
.L_x_202:
[----:B--2---:R2:W4:Y:S02]  /*a940*/  SYNCS.PHASECHK.TRANS64.TRYWAIT P0, [R0+URZ], R3 ;  /* 0x00000003000075a7 */ /* 0x00452400080011ff */
[----:B----4-:R-:W-:Y:S05]  /*a950*/  @!P0 NANOSLEEP.SYNCS 0x989680 ;  /* 0x009896800000895d */ /* 0x010fea0003900000 */
[----:B------:R-:W4:Y:S02]  /*a960*/  @!P0 SYNCS.PHASECHK.TRANS64 P0, [R0+URZ], R3 ;  /* 0x00000003000085a7 */ /* 0x000f2400080010ff */
[----:B----4-:R-:W-:Y:S05]  /*a970*/  @!P0 BRA `(.L_x_202) ;  /* 0xfffffffc00f08947 */ /* 0x010fea000383ffff */
[----:B------:R-:W-:Y:S05]  /*a980*/  BRA `(.L_x_203) ;  /* 0xffffff9c00f87947 */ /* 0x000fea000383ffff */
.L_x_99:
[----:B--2---:R2:W3:Y:S02]  /*a990*/  SYNCS.PHASECHK.TRANS64.TRYWAIT P0, [R3+URZ+0x1d0], R0 ;  /* 0x0001d000030075a7 */ /* 0x0044e400080011ff */
[----:B---3--:R-:W-:Y:S05]  /*a9a0*/  @!P0 NANOSLEEP.SYNCS 0x989680 ;  /* 0x009896800000895d */ /* 0x008fea0003900000 */
[----:B------:R-:W3:Y:S02]  /*a9b0*/  @!P0 SYNCS.PHASECHK.TRANS64 P0, [R3+URZ+0x1d0], R0 ;  /* 0x0001d000030085a7 */ /* 0x000ee400080010ff */
[----:B---3--:R-:W-:Y:S05]  /*a9c0*/  @!P0 BRA `(.L_x_99) ;  /* 0xfffffffc00f08947 */ /* 0x008fea000383ffff */
[----:B------:R-:W-:Y:S05]  /*a9d0*/  BRA `(.L_x_204) ;  /* 0xffffffa400207947 */ /* 0x000fea000383ffff */
.L_x_102:
[----:B------:R-:W-:Y:S07]  /*a9e0*/  MOV R0, UR29 ;  /* 0x0000001d00007c02 */ /* 0x000fee0008000f00 */
.L_x_205:
[----:B--2---:R2:W3:Y:S02]  /*a9f0*/  SYNCS.PHASECHK.TRANS64.TRYWAIT P1, [R0+URZ+0x1c8], R3 ;  /* 0x0001c803000075a7 */ /* 0x0044e400080211ff */
[----:B---3--:R-:W-:Y:S05]  /*aa00*/  @!P1 NANOSLEEP.SYNCS 0x989680 ;  /* 0x009896800000995d */ /* 0x008fea0003900000 */
[----:B------:R-:W3:Y:S02]  /*aa10*/  @!P1 SYNCS.PHASECHK.TRANS64 P1, [R0+URZ+0x1c8], R3 ;  /* 0x0001c803000095a7 */ /* 0x000ee400080210ff */
[----:B---3--:R-:W-:Y:S05]  /*aa20*/  @!P1 BRA `(.L_x_205) ;  /* 0xfffffffc00f09947 */ /* 0x008fea000383ffff */
[----:B------:R-:W-:Y:S05]  /*aa30*/  BRA `(.L_x_101) ;  /* 0xffffffa800947947 */ /* 0x000fea000383ffff */
.L_x_105:
[----:B--2---:R-:W-:Y:S07]  /*aa40*/  MOV R3, UR29 ;  /* 0x0000001d00037c02 */ /* 0x004fee0008000f00 */
.L_x_206:
[----:B--2---:R2:W3:Y:S02]  /*aa50*/  SYNCS.PHASECHK.TRANS64.TRYWAIT P0, [R3+URZ+0x1b8], R2 ;  /* 0x0001b802030075a7 */ /* 0x0044e400080011ff */
[----:B---3--:R-:W-:Y:S05]  /*aa60*/  @!P0 NANOSLEEP.SYNCS 0x989680 ;  /* 0x009896800000895d */ /* 0x008fea0003900000 */
[----:B------:R-:W3:Y:S02]  /*aa70*/  @!P0 SYNCS.PHASECHK.TRANS64 P0, [R3+URZ+0x1b8], R2 ;  /* 0x0001b802030085a7 */ /* 0x000ee400080010ff */
[----:B---3--:R-:W-:Y:S05]  /*aa80*/  @!P0 BRA `(.L_x_206) ;  /* 0xfffffffc00f08947 */ /* 0x008fea000383ffff */
[----:B------:R-:W-:Y:S05]  /*aa90*/  BRA `(.L_x_207) ;  /* 0xffffffa800e47947 */ /* 0x000fea000383ffff */
.L_x_108:
[----:B-1----:R1:W2:Y:S02]  /*aaa0*/  SYNCS.PHASECHK.TRANS64.TRYWAIT P0, [R0+URZ+0x1d0], R3 ;  /* 0x0001d003000075a7 */ /* 0x0022a400080011ff */
[----:B--2---:R-:W-:Y:S05]  /*aab0*/  @!P0 NANOSLEEP.SYNCS 0x989680 ;  /* 0x009896800000895d */ /* 0x004fea0003900000 */
[----:B------:R-:W2:Y:S02]  /*aac0*/  @!P0 SYNCS.PHASECHK.TRANS64 P0, [R0+URZ+0x1d0], R3 ;  /* 0x0001d003000085a7 */ /* 0x000ea400080010ff */
[----:B--2---:R-:W-:Y:S05]  /*aad0*/  @!P0 BRA `(.L_x_108) ;  /* 0xfffffffc00f08947 */ /* 0x004fea000383ffff */
[----:B------:R-:W-:Y:S05]  /*aae0*/  BRA `(.L_x_208) ;  /* 0xffffffb000c07947 */ /* 0x000fea000383ffff */
.L_x_114:
[----:B------:R-:W-:Y:S07]  /*aaf0*/  MOV R0, UR63 ;  /* 0x0000003f00007c02 */ /* 0x000fee0008000f00 */
.L_x_209:
[----:B-1----:R1:W2:Y:S02]  /*ab00*/  SYNCS.PHASECHK.TRANS64.TRYWAIT P2, [R0+URZ+0x1b0], R5 ;  /* 0x0001b005000075a7 */ /* 0x0022a400080411ff */
[----:B--2---:R-:W-:Y:S05]  /*ab10*/  @!P2 NANOSLEEP.SYNCS 0x989680 ;  /* 0x009896800000a95d */ /* 0x004fea0003900000 */
[----:B------:R-:W2:Y:S02]  /*ab20*/  @!P2 SYNCS.PHASECHK.TRANS64 P2, [R0+URZ+0x1b0], R5 ;  /* 0x0001b0050000a5a7 */ /* 0x000ea400080410ff */
[----:B--2---:R-:W-:Y:S05]  /*ab30*/  @!P2 BRA `(.L_x_209) ;  /* 0xfffffffc00f0a947 */ /* 0x004fea000383ffff */
[----:B------:R-:W-:Y:S05]  /*ab40*/  BRA `(.L_x_113) ;  /* 0xffffffbc00587947 */ /* 0x000fea000383ffff */
.L_x_116:
[----:B------:R-:W-:Y:S11]  /*ab50*/  R2UR UR4, R109 ;  /* 0x000000006d0472ca */ /* 0x000ff600000e0000 */
[----:B------:R-:W-:Y:S02]  /*ab60*/  @!UPT UIADD3 URZ, UPT, UPT, URZ, URZ, URZ ;  /* 0x000000fffffff290 */ /* 0x000fe4000fffe0ff */
[----:B-1----:R-:W-:Y:S07]  /*ab70*/  MOV R0, UR4 ;  /* 0x0000000400007c02 */ /* 0x002fee0008000f00 */
.L_x_210:
[----:B-1----:R1:W3:Y:S02]  /*ab80*/  SYNCS.PHASECHK.TRANS64.TRYWAIT P0, [R0+URZ+0x1f0], R3 ;  /* 0x0001f003000075a7 */ /* 0x0022e400080011ff */
[----:B---3--:R-:W-:Y:S05]  /*ab90*/  @!P0 NANOSLEEP.SYNCS 0x989680 ;  /* 0x009896800000895d */ /* 0x008fea0003900000 */
[----:B------:R-:W3:Y:S02]  /*aba0*/  @!P0 SYNCS.PHASECHK.TRANS64 P0, [R0+URZ+0x1f0], R3 ;  /* 0x0001f003000085a7 */ /* 0x000ee400080010ff */
[----:B---3--:R-:W-:Y:S05]  /*abb0*/  @!P0 BRA `(.L_x_210) ;  /* 0xfffffffc00f08947 */ /* 0x008fea000383ffff */
[----:B------:R-:W-:Y:S05]  /*abc0*/  BRA `(.L_x_115) ;  /* 0xffffffbc00f87947 */ /* 0x000fea000383ffff */
        .weak           $__internal_0_$__cuda_sm10x_tcgen05_guardrail_trap_col_being_dealloced_not_returned_by_alloc
        .type           $__internal_0_$__cuda_sm10x_tcgen05_guardrail_trap_col_being_dealloced_not_returned_by_alloc,@function
        .size           $__internal_0_$__cuda_sm10x_tcgen05_guardrail_trap_col_being_dealloced_not_returned_by_alloc,($__internal_1_$__cuda_sm10x_tcgen05_guardrail_trap_phase_invalid_during_alloc - $__internal_0_$__cuda_sm10x_tcgen05_guardrail_trap_col_being_dealloced_not_returned_by_alloc)
$__internal_0_$__cuda_sm10x_tcgen05_guardrail_trap_col_being_dealloced_not_returned_by_alloc:
[----:B------:R-:W-:Y:S05]  /*abd0*/  BPT.TRAP 0x1 ;  /* 0x000000040000795c */ /* 0x000fea0000300000 */
[----:B------:R-:W-:-:S04]  /*abe0*/  HFMA2 R3, -RZ, RZ, 0, 0 ;  /* 0x00000000ff037431 */ /* 0x000fc800000001ff */
[----:B------:R-:W-:Y:S05]  /*abf0*/  RET.REL.NODEC R2 `(_ZN7cutlass13device_kernelINS_4gemm6kernel13GemmUniversalIN4cute5tupleIJiiiiEEENS1_10collective13CollectiveMmaINS1_35MainloopSm100TmaUmmaWarpSpecializedILi27ELi2ELi4ENS5_IJNS4_1CILi2EEENSA_ILi1EEESC_EEEEENS5_IJNSA_ILi64EEENSA_ILi176EEENSA_ILi32EEEEEEaNS5_IJlSC_lEEEaSJ_NS4_8TiledMMAINS4_8MMA_AtomIJNS4_15SM100_MMA_S8_SSIaaiLi64ELi176ELNS4_4UMMA5MajorE0ELSO_0ELNSN_8SaturateE0EEEEEENS4_6LayoutINS5_IJSC_SC_SC_EEENS5_IJNSA_ILi0EEESU_SU_EEEEENS5_IJNS4_10UnderscoreESX_SX_EEEEENS4_13SM90_TMA_LOADENS4_14ComposedLayoutINS4_7SwizzleILi1ELi4ELi3EEENS4_18smem_ptr_flag_bitsILi8EEENSS_INS5_IJNSA_ILi8EEESH_EEENS5_IJSH_SC_EEEEEEEvNS4_8identityENS4_23SM90_TMA_LOAD_MULTICASTES1A_vS1B_EENS_8epilogue10collective18CollectiveEpilogueINS1E_23Sm100TmaWarpSpecializedILi1ELi1ELi88ELb0ELb0EEEJSI_NS5_IJNSS_ISF_SC_EENSS_ISG_SC_EEEEEaSJ_aSJ_NS1E_6fusion15FusionCallbacksIS1I_NS1M_17LinearCombinationIaiaiLNS_15FloatRoundStyleE2EEESI_S1L_JEEENS4_5SM1004TMEM4LOAD25SM100_TMEM_LOAD_16dp32b8xES10_NS11_INS12_ILi0ELi4ELi3EEES15_NSS_INS5_IJS16_NSA_ILi16EEEEEENS5_IJS1X_SC_EEEEEEENS4_39AutoVectorizingCopyWithAssumedAlignmentILi128EEENS4_14SM90_TMA_STOREES21_S23_S23_EEEvvEEEEvNT_6ParamsE) ;  /* 0xffffff5402007950 */ /* 0x000fea0003c3ffff */
        .weak           $__internal_1_$__cuda_sm10x_tcgen05_guardrail_trap_phase_invalid_during_alloc
        .type           $__internal_1_$__cuda_sm10x_tcgen05_guardrail_trap_phase_invalid_during_alloc,@function
        .size           $__internal_1_$__cuda_sm10x_tcgen05_guardrail_trap_phase_invalid_during_alloc,($__internal_2_$__cuda_sm10x_tcgen05_guardrail_trap_unallocated_columns_being_dealloced - $__internal_1_$__cuda_sm10x_tcgen05_guardrail_trap_phase_invalid_during_alloc)
$__internal_1_$__cuda_sm10x_tcgen05_guardrail_trap_phase_invalid_during_alloc:
[----:B------:R-:W-:Y:S05]  /*ac00*/  BPT.TRAP 0x1 ;  /* 0x000000040000795c */ /* 0x000fea0000300000 */
[----:B------:R-:W-:-:S04]  /*ac10*/  MOV R5, 0x0 ;  /* 0x0000000000057802 */ /* 0x000fc80000000f00 */
[----:B------:R-:W-:Y:S05]  /*ac20*/  RET.REL.NODEC R4 `(_ZN7cutlass13device_kernelINS_4gemm6kernel13GemmUniversalIN4cute5tupleIJiiiiEEENS1_10collective13CollectiveMmaINS1_35MainloopSm100TmaUmmaWarpSpecializedILi27ELi2ELi4ENS5_IJNS4_1CILi2EEENSA_ILi1EEESC_EEEEENS5_IJNSA_ILi64EEENSA_ILi176EEENSA_ILi32EEEEEEaNS5_IJlSC_lEEEaSJ_NS4_8TiledMMAINS4_8MMA_AtomIJNS4_15SM100_MMA_S8_SSIaaiLi64ELi176ELNS4_4UMMA5MajorE0ELSO_0ELNSN_8SaturateE0EEEEEENS4_6LayoutINS5_IJSC_SC_SC_EEENS5_IJNSA_ILi0EEESU_SU_EEEEENS5_IJNS4_10UnderscoreESX_SX_EEEEENS4_13SM90_TMA_LOADENS4_14ComposedLayoutINS4_7SwizzleILi1ELi4ELi3EEENS4_18smem_ptr_flag_bitsILi8EEENSS_INS5_IJNSA_ILi8EEESH_EEENS5_IJSH_SC_EEEEEEEvNS4_8identityENS4_23SM90_TMA_LOAD_MULTICASTES1A_vS1B_EENS_8epilogue10collective18CollectiveEpilogueINS1E_23Sm100TmaWarpSpecializedILi1ELi1ELi88ELb0ELb0EEEJSI_NS5_IJNSS_ISF_SC_EENSS_ISG_SC_EEEEEaSJ_aSJ_NS1E_6fusion15FusionCallbacksIS1I_NS1M_17LinearCombinationIaiaiLNS_15FloatRoundStyleE2EEESI_S1L_JEEENS4_5SM1004TMEM4LOAD25SM100_TMEM_LOAD_16dp32b8xES10_NS11_INS12_ILi0ELi4ELi3EEES15_NSS_INS5_IJS16_NSA_ILi16EEEEEENS5_IJS1X_SC_EEEEEEENS4_39AutoVectorizingCopyWithAssumedAlignmentILi128EEENS4_14SM90_TMA_STOREES21_S23_S23_EEEvvEEEEvNT_6ParamsE) ;  /* 0xffffff5004f47950 */ /* 0x000fea0003c3ffff */
        .weak           $__internal_2_$__cuda_sm10x_tcgen05_guardrail_trap_unallocated_columns_being_dealloced
        .type           $__internal_2_$__cuda_sm10x_tcgen05_guardrail_trap_unallocated_columns_being_dealloced,@function
        .size           $__internal_2_$__cuda_sm10x_tcgen05_guardrail_trap_unallocated_columns_being_dealloced,(.L_x_212 - $__internal_2_$__cuda_sm10x_tcgen05_guardrail_trap_unallocated_columns_being_dealloced)
$__internal_2_$__cuda_sm10x_tcgen05_guardrail_trap_unallocated_columns_being_dealloced:
[----:B------:R-:W-:Y:S05]  /*ac30*/  BPT.TRAP 0x1 ;  /* 0x000000040000795c */ /* 0x000fea0000300000 */
[----:B------:R-:W-:-:S04]  /*ac40*/  HFMA2 R3, -RZ, RZ, 0, 0 ;  /* 0x00000000ff037431 */ /* 0x000fc800000001ff */
[----:B------:R-:W-:Y:S05]  /*ac50*/  RET.REL.NODEC R2 `(_ZN7cutlass13device_kernelINS_4gemm6kernel13GemmUniversalIN4cute5tupleIJiiiiEEENS1_10collective13CollectiveMmaINS1_35MainloopSm100TmaUmmaWarpSpecializedILi27ELi2ELi4ENS5_IJNS4_1CILi2EEENSA_ILi1EEESC_EEEEENS5_IJNSA_ILi64EEENSA_ILi176EEENSA_ILi32EEEEEEaNS5_IJlSC_lEEEaSJ_NS4_8TiledMMAINS4_8MMA_AtomIJNS4_15SM100_MMA_S8_SSIaaiLi64ELi176ELNS4_4UMMA5MajorE0ELSO_0ELNSN_8SaturateE0EEEEEENS4_6LayoutINS5_IJSC_SC_SC_EEENS5_IJNSA_ILi0EEESU_SU_EEEEENS5_IJNS4_10UnderscoreESX_SX_EEEEENS4_13SM90_TMA_LOADENS4_14ComposedLayoutINS4_7SwizzleILi1ELi4ELi3EEENS4_18smem_ptr_flag_bitsILi8EEENSS_INS5_IJNSA_ILi8EEESH_EEENS5_IJSH_SC_EEEEEEEvNS4_8identityENS4_23SM90_TMA_LOAD_MULTICASTES1A_vS1B_EENS_8epilogue10collective18CollectiveEpilogueINS1E_23Sm100TmaWarpSpecializedILi1ELi1ELi88ELb0ELb0EEEJSI_NS5_IJNSS_ISF_SC_EENSS_ISG_SC_EEEEEaSJ_aSJ_NS1E_6fusion15FusionCallbacksIS1I_NS1M_17LinearCombinationIaiaiLNS_15FloatRoundStyleE2EEESI_S1L_JEEENS4_5SM1004TMEM4LOAD25SM100_TMEM_LOAD_16dp32b8xES10_NS11_INS12_ILi0ELi4ELi3EEES15_NSS_INS5_IJS16_NSA_ILi16EEEEEENS5_IJS1X_SC_EEEEEEENS4_39AutoVectorizingCopyWithAssumedAlignmentILi128EEENS4_14SM90_TMA_STOREES21_S23_S23_EEEvvEEEEvNT_6ParamsE) ;  /* 0xffffff5002e87950 */ /* 0x000fea0003c3ffff */
.L_x_211:
[----:B------:R-:W-:-:S00]  /*ac60*/  BRA `(.L_x_211) ;  /* 0xfffffffc00fc7947 */ /* 0x000fc0000383ffff */
[----:B------:R-:W-:-:S00]  /*ac70*/  NOP ;  /* 0x0000000000007918 */ /* 0x000fc00000000000 */
        /* <DEDUP_REMOVED lines=8> */
.L_x_212:


//--------------------- .nv.global.init           --------------------------
	.section	.nv.global.init,"aw",@progbits
.nv.global.init:
	.type		$str$26,@object
	.size		$str$26,($str$25 - $str$26)
$str$26:
        /*0000*/ 	.byte	0x2f, 0x74, 0x6d, 0x70, 0x2f, 0x63, 0x75, 0x74, 0x6c, 0x61, 0x73, 0x73, 0x5f, 0x73, 0x77, 0x65
        /*0010*/ 	.byte	0x65, 0x70, 0x5f, 0x73, 0x72, 0x63, 0x2f, 0x69, 0x6e, 0x63, 0x6c, 0x75, 0x64, 0x65, 0x2f, 0x63
        /*0020*/ 	.byte	0x75, 0x74, 0x65, 0x2f, 0x61, 0x74, 0x6f, 0x6d, 0x2f, 0x63, 0x6f, 0x70, 0x79, 0x5f, 0x74, 0x72
        /*0030*/ 	.byte	0x61, 0x69, 0x74, 0x73, 0x5f, 0x73, 0x6d, 0x31, 0x30, 0x30, 0x2e, 0x68, 0x70, 0x70, 0x00
	.type		$str$25,@object
	.size		$str$25,(__unnamed_1 - $str$25)
$str$25:
        /*003f*/ 	.byte	0x28, 0x28, 0x75, 0x69, 0x6e, 0x74, 0x33, 0x32, 0x5f, 0x74, 0x28, 0x74, 0x68, 0x72, 0x65, 0x61
        /*004f*/ 	.byte	0x64, 0x49, 0x64, 0x78, 0x2e, 0x78, 0x29, 0x20, 0x2f, 0x20, 0x33, 0x32, 0x29, 0x20, 0x25, 0x20
        /*005f*/ 	.byte	0x34, 0x29, 0x20, 0x3d, 0x3d, 0x20, 0x28, 0x28, 0x28, 0x74, 0x6d, 0x65, 0x6d, 0x5f, 0x61, 0x64
        /*006f*/ 	.byte	0x64, 0x72, 0x20, 0x3e, 0x3e, 0x20, 0x31, 0x36, 0x29, 0x20, 0x2f, 0x20, 0x33, 0x32, 0x29, 0x20
        /*007f*/ 	.byte	0x25, 0x20, 0x34, 0x29, 0x00
	.type		__unnamed_1,@object
	.size		__unnamed_1,(.L_1 - __unnamed_1)
__unnamed_1:
        /*0084*/ 	.byte	0x63, 0x6f, 0x6e, 0x73, 0x74, 0x65, 0x78, 0x70, 0x72, 0x20, 0x76, 0x6f, 0x69, 0x64, 0x20, 0x63
        /* <DEDUP_REMOVED lines=36> */
        /*02d4*/ 	.byte	0x3a, 0x3a, 0x43, 0x3c, 0x30, 0x3e, 0x3e, 0x3e, 0x3e, 0x5d, 0x00
.L_1:


//--------------------- .nv.shared._ZN7cutlass13device_kernelINS_4gemm6kernel13GemmUniversalIN4cute5tupleIJiiiiEEENS1_10collective13CollectiveMmaINS1_35MainloopSm100TmaUmmaWarpSpecializedILi27ELi2ELi4ENS5_IJNS4_1CILi2EEENSA_ILi1EEESC_EEEEENS5_IJNSA_ILi64EEENSA_ILi176EEENSA_ILi32EEEEEEaNS5_IJlSC_lEEEaSJ_NS4_8TiledMMAINS4_8MMA_AtomIJNS4_15SM100_MMA_S8_SSIaaiLi64ELi176ELNS4_4UMMA5MajorE0ELSO_0ELNSN_8SaturateE0EEEEEENS4_6LayoutINS5_IJSC_SC_SC_EEENS5_IJNSA_ILi0EEESU_SU_EEEEENS5_IJNS4_10UnderscoreESX_SX_EEEEENS4_13SM90_TMA_LOADENS4_14ComposedLayoutINS4_7SwizzleILi1ELi4ELi3EEENS4_18smem_ptr_flag_bitsILi8EEENSS_INS5_IJNSA_ILi8EEESH_EEENS5_IJSH_SC_EEEEEEEvNS4_8identityENS4_23SM90_TMA_LOAD_MULTICASTES1A_vS1B_EENS_8epilogue10collective18CollectiveEpilogueINS1E_23Sm100TmaWarpSpecializedILi1ELi1ELi88ELb0ELb0EEEJSI_NS5_IJNSS_ISF_SC_EENSS_ISG_SC_EEEEEaSJ_aSJ_NS1E_6fusion15FusionCallbacksIS1I_NS1M_17LinearCombinationIaiaiLNS_15FloatRoundStyleE2EEESI_S1L_JEEENS4_5SM1004TMEM4LOAD25SM100_TMEM_LOAD_16dp32b8xES10_NS11_INS12_ILi0ELi4ELi3EEES15_NSS_INS5_IJS16_NSA_ILi16EEEEEENS5_IJS1X_SC_EEEEEEENS4_39AutoVectorizingCopyWithAssumedAlignmentILi128EEENS4_14SM90_TMA_STOREES21_S23_S23_EEEvvEEEEvNT_6ParamsE --------------------------
	.section	.nv.shared._ZN7cutlass13device_kernelINS_4gemm6kernel13GemmUniversalIN4cute5tupleIJiiiiEEENS1_10collective13CollectiveMmaINS1_35MainloopSm100TmaUmmaWarpSpecializedILi27ELi2ELi4ENS5_IJNS4_1CILi2EEENSA_ILi1EEESC_EEEEENS5_IJNSA_ILi64EEENSA_ILi176EEENSA_ILi32EEEEEEaNS5_IJlSC_lEEEaSJ_NS4_8TiledMMAINS4_8MMA_AtomIJNS4_15SM100_MMA_S8_SSIaaiLi64ELi176ELNS4_4UMMA5MajorE0ELSO_0ELNSN_8SaturateE0EEEEEENS4_6LayoutINS5_IJSC_SC_SC_EEENS5_IJNSA_ILi0EEESU_SU_EEEEENS5_IJNS4_10UnderscoreESX_SX_EEEEENS4_13SM90_TMA_LOADENS4_14ComposedLayoutINS4_7SwizzleILi1ELi4ELi3EEENS4_18smem_ptr_flag_bitsILi8EEENSS_INS5_IJNSA_ILi8EEESH_EEENS5_IJSH_SC_EEEEEEEvNS4_8identityENS4_23SM90_TMA_LOAD_MULTICASTES1A_vS1B_EENS_8epilogue10collective18CollectiveEpilogueINS1E_23Sm100TmaWarpSpecializedILi1ELi1ELi88ELb0ELb0EEEJSI_NS5_IJNSS_ISF_SC_EENSS_ISG_SC_EEEEEaSJ_aSJ_NS1E_6fusion15FusionCallbacksIS1I_NS1M_17LinearCombinationIaiaiLNS_15FloatRoundStyleE2EEESI_S1L_JEEENS4_5SM1004TMEM4LOAD25SM100_TMEM_LOAD_16dp32b8xES10_NS11_INS12_ILi0ELi4ELi3EEES15_NSS_INS5_IJS16_NSA_ILi16EEEEEENS5_IJS1X_SC_EEEEEEENS4_39AutoVectorizingCopyWithAssumedAlignmentILi128EEENS4_14SM90_TMA_STOREES21_S23_S23_EEEvvEEEEvNT_6ParamsE,"aw",@nobits
	.sectionflags	@""
	.align	16
	.zero		1024


//--------------------- .nv.shared.reserved.0     --------------------------
	.section	.nv.shared.reserved.0,"aw",@nobits
	.weak		__nv_reservedSMEM_offset_0_alias
	.size		__nv_reservedSMEM_offset_0_alias, 0, 64
	.other		__nv_reservedSMEM_offset_0_alias,@"STO_CUDA_RESERVED_SHARED STV_DEFAULT"
__nv_reservedSMEM_offset_0_alias:
	.zero		0
.nv.shared.reserved.0:
	.zero		64
	.weak		__nv_reservedSMEM_tcgen05_partition
	.type		__nv_reservedSMEM_tcgen05_partition,@object
	.size		__nv_reservedSMEM_tcgen05_partition,(.L_0 - __nv_reservedSMEM_tcgen05_partition)
__nv_reservedSMEM_tcgen05_partition:
	.zero		32
.L_0:


//--------------------- .nv.global                --------------------------
	.section	.nv.global,"aw",@nobits
.nv.global:
	.type		_ZN40_INTERNAL_3ccf8951_4_k_cu_0d903868_308604cute1_E,@object
	.size		_ZN40_INTERNAL_3ccf8951_4_k_cu_0d903868_308604cute1_E,(_ZN40_INTERNAL_3ccf8951_4_k_cu_0d903868_308604cuda3std3__45__cpo6cbeginE - _ZN40_INTERNAL_3ccf8951_4_k_cu_0d903868_308604cute1_E)
_ZN40_INTERNAL_3ccf8951_4_k_cu_0d903868_308604cute1_E:
	.zero		1
	.type		_ZN40_INTERNAL_3ccf8951_4_k_cu_0d903868_308604cuda3std3__45__cpo6cbeginE,@object
	.size		_ZN40_INTERNAL_3ccf8951_4_k_cu_0d903868_308604cuda3std3__45__cpo6cbeginE,(_ZN40_INTERNAL_3ccf8951_4_k_cu_0d903868_308604cuda3std3__48in_placeE - _ZN40_INTERNAL_3ccf8951_4_k_cu_0d903868_308604cuda3std3__45__cpo6cbeginE)
_ZN40_INTERNAL_3ccf8951_4_k_cu_0d903868_308604cuda3std3__45__cpo6cbeginE:
	.zero		1
	.type		_ZN40_INTERNAL_3ccf8951_4_k_cu_0d903868_308604cuda3std3__48in_placeE,@object
	.size		_ZN40_INTERNAL_3ccf8951_4_k_cu_0d903868_308604cuda3std3__48in_placeE,(_ZN40_INTERNAL_3ccf8951_4_k_cu_0d903868_308604cuda3std6ranges3__45__cpo9iter_moveE - _ZN40_INTERNAL_3ccf8951_4_k_cu_0d903868_308604cuda3std3__48in_placeE)
_ZN40_INTERNAL_3ccf8951_4_k_cu_0d903868_308604cuda3std3__48in_placeE:
	.zero		1
	.type		_ZN40_INTERNAL_3ccf8951_4_k_cu_0d903868_308604cuda3std6ranges3__45__cpo9iter_moveE,@object
	.size		_ZN40_INTERNAL_3ccf8951_4_k_cu_0d903868_308604cuda3std6ranges3__45__cpo9iter_moveE,(_ZN40_INTERNAL_3ccf8951_4_k_cu_0d903868_308604cuda3std3__45__cpo5beginE - _ZN40_INTERNAL_3ccf8951_4_k_cu_0d903868_308604cuda3std6ranges3__45__cpo9iter_moveE)
_ZN40_INTERNAL_3ccf8951_4_k_cu_0d903868_308604cuda3std6ranges3__45__cpo9iter_moveE:
	.zero		1
	.type		_ZN40_INTERNAL_3ccf8951_4_k_cu_0d903868_308604cuda3std3__45__cpo5beginE,@object
	.size		_ZN40_INTERNAL_3ccf8951_4_k_cu_0d903868_308604cuda3std3__45__cpo5beginE,(_ZN40_INTERNAL_3ccf8951_4_k_cu_0d903868_308604cuda3std3__442_GLOBAL__N__3ccf8951_4_k_cu_0d903868_308606ignoreE - _ZN40_INTERNAL_3ccf8951_4_k_cu_0d903868_308604cuda3std3__45__cpo5beginE)
_ZN40_INTERNAL_3ccf8951_4_k_cu_0d903868_308604cuda3std3__45__cpo5beginE:
	.zero		1
	.type		_ZN40_INTERNAL_3ccf8951_4_k_cu_0d903868_308604cuda3std3__442_GLOBAL__N__3ccf8951_4_k_cu_0d903868_308606ignoreE,@object
	.size		_ZN40_INTERNAL_3ccf8951_4_k_cu_0d903868_308604cuda3std3__442_GLOBAL__N__3ccf8951_4_k_cu_0d903868_308606ignoreE,(_ZN40_INTERNAL_3ccf8951_4_k_cu_0d903868_308604cute7productE - _ZN40_INTERNAL_3ccf8951_4_k_cu_0d903868_308604cuda3std3__442_GLOBAL__N__3ccf8951_4_k_cu_0d903868_308606ignoreE)
_ZN40_INTERNAL_3ccf8951_4_k_cu_0d903868_308604cuda3std3__442_GLOBAL__N__3ccf8951_4_k_cu_0d903868_308606ignoreE:
	.zero		1
	.type		_ZN40_INTERNAL_3ccf8951_4_k_cu_0d903868_308604cute7productE,@object
	.size		_ZN40_INTERNAL_3ccf8951_4_k_cu_0d903868_308604cute7productE,(_ZN40_INTERNAL_3ccf8951_4_k_cu_0d903868_308604cuda3std3__45__cpo3endE - _ZN40_INTERNAL_3ccf8951_4_k_cu_0d903868_308604cute7productE)
_ZN40_INTERNAL_3ccf8951_4_k_cu_0d903868_308604cute7productE:
	.zero		1
	.type		_ZN40_INTERNAL_3ccf8951_4_k_cu_0d903868_308604cuda3std3__45__cpo3endE,@object
	.size		_ZN40_INTERNAL_3ccf8951_4_k_cu_0d903868_308604cuda3std3__45__cpo3endE,(_ZN40_INTERNAL_3ccf8951_4_k_cu_0d903868_308604cuda3std3__419piecewise_constructE - _ZN40_INTERNAL_3ccf8951_4_k_cu_0d903868_308604cuda3std3__45__cpo3endE)
_ZN40_INTERNAL_3ccf8951_4_k_cu_0d903868_308604cuda3std3__45__cpo3endE:
	.zero		1
	.type		_ZN40_INTERNAL_3ccf8951_4_k_cu_0d903868_308604cuda3std3__419piecewise_constructE,@object
	.size		_ZN40_INTERNAL_3ccf8951_4_k_cu_0d903868_308604cuda3std3__419piecewise_constructE,(_ZN40_INTERNAL_3ccf8951_4_k_cu_0d903868_308604cuda3std3__45__cpo4cendE - _ZN40_INTERNAL_3ccf8951_4_k_cu_0d903868_308604cuda3std3__419piecewise_constructE)
_ZN40_INTERNAL_3ccf8951_4_k_cu_0d903868_308604cuda3std3__419piecewise_constructE:
	.zero		1
	.type		_ZN40_INTERNAL_3ccf8951_4_k_cu_0d903868_308604cuda3std3__45__cpo4cendE,@object
	.size		_ZN40_INTERNAL_3ccf8951_4_k_cu_0d903868_308604cuda3std3__45__cpo4cendE,(_ZN40_INTERNAL_3ccf8951_4_k_cu_0d903868_308604cuda3std6ranges3__45__cpo4swapE - _ZN40_INTERNAL_3ccf8951_4_k_cu_0d903868_308604cuda3std3__45__cpo4cendE)
_ZN40_INTERNAL_3ccf8951_4_k_cu_0d903868_308604cuda3std3__45__cpo4cendE:
	.zero		1
	.type		_ZN40_INTERNAL_3ccf8951_4_k_cu_0d903868_308604cuda3std6ranges3__45__cpo4swapE,@object
	.size		_ZN40_INTERNAL_3ccf8951_4_k_cu_0d903868_308604cuda3std6ranges3__45__cpo4swapE,(.L_9 - _ZN40_INTERNAL_3ccf8951_4_k_cu_0d903868_308604cuda3std6ranges3__45__cpo4swapE)
_ZN40_INTERNAL_3ccf8951_4_k_cu_0d903868_308604cuda3std6ranges3__45__cpo4swapE:
	.zero		1
.L_9:


//--------------------- .nv.constant0._ZN7cutlass13device_kernelINS_4gemm6kernel13GemmUniversalIN4cute5tupleIJiiiiEEENS1_10collective13CollectiveMmaINS1_35MainloopSm100TmaUmmaWarpSpecializedILi27ELi2ELi4ENS5_IJNS4_1CILi2EEENSA_ILi1EEESC_EEEEENS5_IJNSA_ILi64EEENSA_ILi176EEENSA_ILi32EEEEEEaNS5_IJlSC_lEEEaSJ_NS4_8TiledMMAINS4_8MMA_AtomIJNS4_15SM100_MMA_S8_SSIaaiLi64ELi176ELNS4_4UMMA5MajorE0ELSO_0ELNSN_8SaturateE0EEEEEENS4_6LayoutINS5_IJSC_SC_SC_EEENS5_IJNSA_ILi0EEESU_SU_EEEEENS5_IJNS4_10UnderscoreESX_SX_EEEEENS4_13SM90_TMA_LOADENS4_14ComposedLayoutINS4_7SwizzleILi1ELi4ELi3EEENS4_18smem_ptr_flag_bitsILi8EEENSS_INS5_IJNSA_ILi8EEESH_EEENS5_IJSH_SC_EEEEEEEvNS4_8identityENS4_23SM90_TMA_LOAD_MULTICASTES1A_vS1B_EENS_8epilogue10collective18CollectiveEpilogueINS1E_23Sm100TmaWarpSpecializedILi1ELi1ELi88ELb0ELb0EEEJSI_NS5_IJNSS_ISF_SC_EENSS_ISG_SC_EEEEEaSJ_aSJ_NS1E_6fusion15FusionCallbacksIS1I_NS1M_17LinearCombinationIaiaiLNS_15FloatRoundStyleE2EEESI_S1L_JEEENS4_5SM1004TMEM4LOAD25SM100_TMEM_LOAD_16dp32b8xES10_NS11_INS12_ILi0ELi4ELi3EEES15_NSS_INS5_IJS16_NSA_ILi16EEEEEENS5_IJS1X_SC_EEEEEEENS4_39AutoVectorizingCopyWithAssumedAlignmentILi128EEENS4_14SM90_TMA_STOREES21_S23_S23_EEEvvEEEEvNT_6ParamsE --------------------------
	.section	.nv.constant0._ZN7cutlass13device_kernelINS_4gemm6kernel13GemmUniversalIN4cute5tupleIJiiiiEEENS1_10collective13CollectiveMmaINS1_35MainloopSm100TmaUmmaWarpSpecializedILi27ELi2ELi4ENS5_IJNS4_1CILi2EEENSA_ILi1EEESC_EEEEENS5_IJNSA_ILi64EEENSA_ILi176EEENSA_ILi32EEEEEEaNS5_IJlSC_lEEEaSJ_NS4_8TiledMMAINS4_8MMA_AtomIJNS4_15SM100_MMA_S8_SSIaaiLi64ELi176ELNS4_4UMMA5MajorE0ELSO_0ELNSN_8SaturateE0EEEEEENS4_6LayoutINS5_IJSC_SC_SC_EEENS5_IJNSA_ILi0EEESU_SU_EEEEENS5_IJNS4_10UnderscoreESX_SX_EEEEENS4_13SM90_TMA_LOADENS4_14ComposedLayoutINS4_7SwizzleILi1ELi4ELi3EEENS4_18smem_ptr_flag_bitsILi8EEENSS_INS5_IJNSA_ILi8EEESH_EEENS5_IJSH_SC_EEEEEEEvNS4_8identityENS4_23SM90_TMA_LOAD_MULTICASTES1A_vS1B_EENS_8epilogue10collective18CollectiveEpilogueINS1E_23Sm100TmaWarpSpecializedILi1ELi1ELi88ELb0ELb0EEEJSI_NS5_IJNSS_ISF_SC_EENSS_ISG_SC_EEEEEaSJ_aSJ_NS1E_6fusion15FusionCallbacksIS1I_NS1M_17LinearCombinationIaiaiLNS_15FloatRoundStyleE2EEESI_S1L_JEEENS4_5SM1004TMEM4LOAD25SM100_TMEM_LOAD_16dp32b8xES10_NS11_INS12_ILi0ELi4ELi3EEES15_NSS_INS5_IJS16_NSA_ILi16EEEEEENS5_IJS1X_SC_EEEEEEENS4_39AutoVectorizingCopyWithAssumedAlignmentILi128EEENS4_14SM90_TMA_STOREES21_S23_S23_EEEvvEEEEvNT_6ParamsE,"a",@progbits
	.sectionflags	@""
	.align	4
.nv.constant0._ZN7cutlass13device_kernelINS_4gemm6kernel13GemmUniversalIN4cute5tupleIJiiiiEEENS1_10collective13CollectiveMmaINS1_35MainloopSm100TmaUmmaWarpSpecializedILi27ELi2ELi4ENS5_IJNS4_1CILi2EEENSA_ILi1EEESC_EEEEENS5_IJNSA_ILi64EEENSA_ILi176EEENSA_ILi32EEEEEEaNS5_IJlSC_lEEEaSJ_NS4_8TiledMMAINS4_8MMA_AtomIJNS4_15SM100_MMA_S8_SSIaaiLi64ELi176ELNS4_4UMMA5MajorE0ELSO_0ELNSN_8SaturateE0EEEEEENS4_6LayoutINS5_IJSC_SC_SC_EEENS5_IJNSA_ILi0EEESU_SU_EEEEENS5_IJNS4_10UnderscoreESX_SX_EEEEENS4_13SM90_TMA_LOADENS4_14ComposedLayoutINS4_7SwizzleILi1ELi4ELi3EEENS4_18smem_ptr_flag_bitsILi8EEENSS_INS5_IJNSA_ILi8EEESH_EEENS5_IJSH_SC_EEEEEEEvNS4_8identityENS4_23SM90_TMA_LOAD_MULTICASTES1A_vS1B_EENS_8epilogue10collective18CollectiveEpilogueINS1E_23Sm100TmaWarpSpecializedILi1ELi1ELi88ELb0ELb0EEEJSI_NS5_IJNSS_ISF_SC_EENSS_ISG_SC_EEEEEaSJ_aSJ_NS1E_6fusion15FusionCallbacksIS1I_NS1M_17LinearCombinationIaiaiLNS_15FloatRoundStyleE2EEESI_S1L_JEEENS4_5SM1004TMEM4LOAD25SM100_TMEM_LOAD_16dp32b8xES10_NS11_INS12_ILi0ELi4ELi3EEES15_NSS_INS5_IJS16_NSA_ILi16EEEEEENS5_IJS1X_SC_EEEEEEENS4_39AutoVectorizingCopyWithAssumedAlignmentILi128EEENS4_14SM90_TMA_STOREES21_S23_S23_EEEvvEEEEvNT_6ParamsE:
	.zero		2944


//--------------------- SYMBOLS --------------------------

	.type		.nv.reservedSmem.offset0,@object
	.size		.nv.reservedSmem.offset0,0x4
	.type		.nv.reservedSmem.cap,@object
	.size		.nv.reservedSmem.cap,0x4
	.type		__assertfail,@function
